def attn_fwd(
    Q,
    K,
    V,
    Out,
    Lse,
    sm_scale,
    stride_qz,
    stride_qh,
    stride_qm,
    stride_qk,
    stride_kz,
    stride_kh,
    stride_kn,
    stride_kk,
    stride_vz,
    stride_vh,
    stride_vn,
    stride_vk,
    stride_oz,
    stride_oh,
    stride_om,
    stride_ok,
    seqlen_q,
    seqlen_k,
    BLOCK_M: tl.constexpr,
    BLOCK_N: tl.constexpr,
    HEAD_DIM: tl.constexpr,
    CAUSAL: tl.constexpr,
):
    start_m = tl.program_id(0)
    off_hz = tl.program_id(1)
    q_off = off_hz * stride_qh
    k_off = off_hz * stride_kh
    v_off = off_hz * stride_vh
    offs_m = start_m * BLOCK_M + tl.arange(0, BLOCK_M)
    offs_d = tl.arange(0, HEAD_DIM)
    offs_n = tl.arange(0, BLOCK_N)
    q_ptrs = Q + q_off + offs_m[:, None] * stride_qm + offs_d[None, :] * stride_qk
    k_ptrs = K + k_off + offs_d[:, None] * stride_kk + offs_n[None, :] * stride_kn
    v_ptrs = V + v_off + offs_n[:, None] * stride_vn + offs_d[None, :] * stride_vk
    m_i = tl.full([BLOCK_M], float("-inf"), dtype=tl.float32)
    l_i = tl.zeros([BLOCK_M], dtype=tl.float32) + 1.0
    acc = tl.zeros([BLOCK_M, HEAD_DIM], dtype=tl.float32)
    q = tl.load(q_ptrs)
    acc, l_i, m_i = _attn_fwd_inner(
        acc,
        l_i,
        m_i,
        q,
        k_ptrs,
        v_ptrs,
        sm_scale,
        stride_kn,
        stride_vn,
        start_m,
        seqlen_k,
        BLOCK_M,
        BLOCK_N,
        HEAD_DIM,
        CAUSAL,
    )
    acc = acc / l_i[:, None]
    lse = m_i + tl.math.log2(l_i) / 1.4426950408889634
    o_ptrs = (
        Out
        + off_hz * stride_oh
        + offs_m[:, None] * stride_om
        + offs_d[None, :] * stride_ok
    )
    tl.store(o_ptrs, acc.to(Out.dtype.element_ty))
    tl.store(Lse + off_hz * seqlen_q + offs_m, lse)

# config = {"BLOCK_M": 256, "BLOCK_N": 64, "HEAD_DIM": 64, "arch": "sm_90", "causal": true, "dtype": "fp8e4m3", "num_stages": 2, "num_warps": 8}
# arch = sm_90


// ===== COMPILED SASS (sm_90a) =====

	.target	sm_90a

	.elftype	@"ET_EXEC"


//--------------------- .note.nv.tkinfo           --------------------------
	.section	.note.nv.tkinfo,"",@"SHT_NOTE"
	.sectionflags	@"SHF_NOTE_NV_TKINFO"
	.tkinfo
        /*0018*/ 	.word	0x00000002
        /*0030*/ 	.string	""
        /*0030*/ 	.string	"ptxas"
        /*0030*/ 	.string	"Cuda compilation tools, release 13.0, V13.0.88"
        /*0030*/ 	.string	"Build cuda_13.0.r13.0/compiler.36424714_0"
        /*0030*/ 	.string	"-v  -suppress-debug-info  -lineinfo  -arch sm_90a "



//--------------------- .note.nv.cuinfo           --------------------------
	.section	.note.nv.cuinfo,"",@"SHT_NOTE"
	.sectionflags	@"SHF_NOTE_NV_CUINFO"
        /*0018*/ 	.short	0x0002
        /*001a*/ 	.short	0x005a
        /*001c*/ 	.short	0x0082
	.zero		2


//--------------------- .nv.info                  --------------------------
	.section	.nv.info,"",@"SHT_CUDA_INFO"
	.align	4


	//----- nvinfo : EIATTR_REGCOUNT
	.align		4
        /*0000*/ 	.byte	0x04, 0x2f
        /*0002*/ 	.short	(.L_2 - .L_1)
	.align		4
.L_1:
        /*0004*/ 	.word	index@(attn_fwd)
        /*0008*/ 	.word	0x000000ff


	//----- nvinfo : EIATTR_FRAME_SIZE
	.align		4
.L_2:
        /*000c*/ 	.byte	0x04, 0x11
        /*000e*/ 	.short	(.L_4 - .L_3)
	.align		4
.L_3:
        /*0010*/ 	.word	index@(attn_fwd)
        /*0014*/ 	.word	0x00000000


	//----- nvinfo : EIATTR_MIN_STACK_SIZE
	.align		4
.L_4:
        /*0018*/ 	.byte	0x04, 0x12
        /*001a*/ 	.short	(.L_6 - .L_5)
	.align		4
.L_5:
        /*001c*/ 	.word	index@(attn_fwd)
        /*0020*/ 	.word	0x00000000
.L_6:


//--------------------- .nv.compat                --------------------------
	.section	.nv.compat,"",@"SHT_CUDA_COMPAT_INFO"
	.align	4
        /*0000*/ 	.byte	0x02, 0x09, 0x01, 0x00, 0x02, 0x02, 0x04, 0x00, 0x02, 0x05, 0x05, 0x00, 0x03, 0x07, 0x01, 0x01
        /*0010*/ 	.byte	0x02, 0x03, 0x00, 0x00, 0x02, 0x06, 0x01, 0x00, 0x04, 0x0b, 0x08, 0x00, 0x00, 0x00, 0x00, 0x00
        /*0020*/ 	.byte	0x00, 0x00, 0x00, 0x00


//--------------------- .nv.info.attn_fwd         --------------------------
	.section	.nv.info.attn_fwd,"",@"SHT_CUDA_INFO"
	.sectionflags	@""
	.align	4


	//----- nvinfo : EIATTR_CUDA_API_VERSION
	.align		4
        /*0000*/ 	.byte	0x04, 0x37
        /*0002*/ 	.short	(.L_8 - .L_7)
.L_7:
        /*0004*/ 	.word	0x00000082


	//----- nvinfo : EIATTR_KPARAM_INFO
	.align		4
.L_8:
        /*0008*/ 	.byte	0x04, 0x17
        /*000a*/ 	.short	(.L_10 - .L_9)
.L_9:
        /*000c*/ 	.word	0x00000000
        /*0010*/ 	.short	0x0019
        /*0012*/ 	.short	0x0080
        /*0014*/ 	.byte	0x00, 0xf4, 0x21, 0x00


	//----- nvinfo : EIATTR_KPARAM_INFO
	.align		4
.L_10:
        /*0018*/ 	.byte	0x04, 0x17
        /*001a*/ 	.short	(.L_12 - .L_11)
.L_11:
        /*001c*/ 	.word	0x00000000
        /*0020*/ 	.short	0x0018
        /*0022*/ 	.short	0x0078
        /*0024*/ 	.byte	0x00, 0xf4, 0x21, 0x00


	//----- nvinfo : EIATTR_KPARAM_INFO
	.align		4
.L_12:
        /*0028*/ 	.byte	0x04, 0x17
        /*002a*/ 	.short	(.L_14 - .L_13)
.L_13:
        /*002c*/ 	.word	0x00000000
        /*0030*/ 	.short	0x0017
        /*0032*/ 	.short	0x0070
        /*0034*/ 	.byte	0x00, 0xf0, 0x11, 0x00


	//----- nvinfo : EIATTR_KPARAM_INFO
	.align		4
.L_14:
        /*0038*/ 	.byte	0x04, 0x17
        /*003a*/ 	.short	(.L_16 - .L_15)
.L_15:
        /*003c*/ 	.word	0x00000000
        /*0040*/ 	.short	0x0016
        /*0042*/ 	.short	0x006c
        /*0044*/ 	.byte	0x00, 0xf0, 0x11, 0x00


	//----- nvinfo : EIATTR_KPARAM_INFO
	.align		4
.L_16:
        /*0048*/ 	.byte	0x04, 0x17
        /*004a*/ 	.short	(.L_18 - .L_17)
.L_17:
        /*004c*/ 	.word	0x00000000
        /*0050*/ 	.short	0x0015
        /*0052*/ 	.short	0x0068
        /*0054*/ 	.byte	0x00, 0xf0, 0x11, 0x00


	//----- nvinfo : EIATTR_KPARAM_INFO
	.align		4
.L_18:
        /*0058*/ 	.byte	0x04, 0x17
        /*005a*/ 	.short	(.L_20 - .L_19)
.L_19:
        /*005c*/ 	.word	0x00000000
        /*0060*/ 	.short	0x0014
        /*0062*/ 	.short	0x0064
        /*0064*/ 	.byte	0x00, 0xf0, 0x11, 0x00


	//----- nvinfo : EIATTR_KPARAM_INFO
	.align		4
.L_20:
        /*0068*/ 	.byte	0x04, 0x17
        /*006a*/ 	.short	(.L_22 - .L_21)
.L_21:
        /*006c*/ 	.word	0x00000000
        /*0070*/ 	.short	0x0013
        /*0072*/ 	.short	0x0060
        /*0074*/ 	.byte	0x00, 0xf0, 0x11, 0x00


	//----- nvinfo : EIATTR_KPARAM_INFO
	.align		4
.L_22:
        /*0078*/ 	.byte	0x04, 0x17
        /*007a*/ 	.short	(.L_24 - .L_23)
.L_23:
        /*007c*/ 	.word	0x00000000
        /*0080*/ 	.short	0x0012
        /*0082*/ 	.short	0x005c
        /*0084*/ 	.byte	0x00, 0xf0, 0x11, 0x00


	//----- nvinfo : EIATTR_KPARAM_INFO
	.align		4
.L_24:
        /*0088*/ 	.byte	0x04, 0x17
        /*008a*/ 	.short	(.L_26 - .L_25)
.L_25:
        /*008c*/ 	.word	0x00000000
        /*0090*/ 	.short	0x0011
        /*0092*/ 	.short	0x0058
        /*0094*/ 	.byte	0x00, 0xf0, 0x11, 0x00


	//----- nvinfo : EIATTR_KPARAM_INFO
	.align		4
.L_26:
        /*0098*/ 	.byte	0x04, 0x17
        /*009a*/ 	.short	(.L_28 - .L_27)
.L_27:
        /*009c*/ 	.word	0x00000000
        /*00a0*/ 	.short	0x0010
        /*00a2*/ 	.short	0x0054
        /*00a4*/ 	.byte	0x00, 0xf0, 0x11, 0x00


	//----- nvinfo : EIATTR_KPARAM_INFO
	.align		4
.L_28:
        /*00a8*/ 	.byte	0x04, 0x17
        /*00aa*/ 	.short	(.L_30 - .L_29)
.L_29:
        /*00ac*/ 	.word	0x00000000
        /*00b0*/ 	.short	0x000f
        /*00b2*/ 	.short	0x0050
        /*00b4*/ 	.byte	0x00, 0xf0, 0x11, 0x00


	//----- nvinfo : EIATTR_KPARAM_INFO
	.align		4
.L_30:
        /*00b8*/ 	.byte	0x04, 0x17
        /*00ba*/ 	.short	(.L_32 - .L_31)
.L_31:
        /*00bc*/ 	.word	0x00000000
        /*00c0*/ 	.short	0x000e
        /*00c2*/ 	.short	0x004c
        /*00c4*/ 	.byte	0x00, 0xf0, 0x11, 0x00


	//----- nvinfo : EIATTR_KPARAM_INFO
	.align		4
.L_32:
        /*00c8*/ 	.byte	0x04, 0x17
        /*00ca*/ 	.short	(.L_34 - .L_33)
.L_33:
        /*00cc*/ 	.word	0x00000000
        /*00d0*/ 	.short	0x000d
        /*00d2*/ 	.short	0x0048
        /*00d4*/ 	.byte	0x00, 0xf0, 0x11, 0x00


	//----- nvinfo : EIATTR_KPARAM_INFO
	.align		4
.L_34:
        /*00d8*/ 	.byte	0x04, 0x17
        /*00da*/ 	.short	(.L_36 - .L_35)
.L_35:
        /*00dc*/ 	.word	0x00000000
        /*00e0*/ 	.short	0x000c
        /*00e2*/ 	.short	0x0044
        /*00e4*/ 	.byte	0x00, 0xf0, 0x11, 0x00


	//----- nvinfo : EIATTR_KPARAM_INFO
	.align		4
.L_36:
        /*00e8*/ 	.byte	0x04, 0x17
        /*00ea*/ 	.short	(.L_38 - .L_37)
.L_37:
        /*00ec*/ 	.word	0x00000000
        /*00f0*/ 	.short	0x000b
        /*00f2*/ 	.short	0x0040
        /*00f4*/ 	.byte	0x00, 0xf0, 0x11, 0x00


	//----- nvinfo : EIATTR_KPARAM_INFO
	.align		4
.L_38:
        /*00f8*/ 	.byte	0x04, 0x17
        /*00fa*/ 	.short	(.L_40 - .L_39)
.L_39:
        /*00fc*/ 	.word	0x00000000
        /*0100*/ 	.short	0x000a
        /*0102*/ 	.short	0x003c
        /*0104*/ 	.byte	0x00, 0xf0, 0x11, 0x00


	//----- nvinfo : EIATTR_KPARAM_INFO
	.align		4
.L_40:
        /*0108*/ 	.byte	0x04, 0x17
        /*010a*/ 	.short	(.L_42 - .L_41)
.L_41:
        /*010c*/ 	.word	0x00000000
        /*0110*/ 	.short	0x0009
        /*0112*/ 	.short	0x0038
        /*0114*/ 	.byte	0x00, 0xf0, 0x11, 0x00


	//----- nvinfo : EIATTR_KPARAM_INFO
	.align		4
.L_42:
        /*0118*/ 	.byte	0x04, 0x17
        /*011a*/ 	.short	(.L_44 - .L_43)
.L_43:
        /*011c*/ 	.word	0x00000000
        /*0120*/ 	.short	0x0008
        /*0122*/ 	.short	0x0034
        /*0124*/ 	.byte	0x00, 0xf0, 0x11, 0x00


	//----- nvinfo : EIATTR_KPARAM_INFO
	.align		4
.L_44:
        /*0128*/ 	.byte	0x04, 0x17
        /*012a*/ 	.short	(.L_46 - .L_45)
.L_45:
        /*012c*/ 	.word	0x00000000
        /*0130*/ 	.short	0x0007
        /*0132*/ 	.short	0x0030
        /*0134*/ 	.byte	0x00, 0xf0, 0x11, 0x00


	//----- nvinfo : EIATTR_KPARAM_INFO
	.align		4
.L_46:
        /*0138*/ 	.byte	0x04, 0x17
        /*013a*/ 	.short	(.L_48 - .L_47)
.L_47:
        /*013c*/ 	.word	0x00000000
        /*0140*/ 	.short	0x0006
        /*0142*/ 	.short	0x002c
        /*0144*/ 	.byte	0x00, 0xf0, 0x11, 0x00


	//----- nvinfo : EIATTR_KPARAM_INFO
	.align		4
.L_48:
        /*0148*/ 	.byte	0x04, 0x17
        /*014a*/ 	.short	(.L_50 - .L_49)
.L_49:
        /*014c*/ 	.word	0x00000000
        /*0150*/ 	.short	0x0005
        /*0152*/ 	.short	0x0028
        /*0154*/ 	.byte	0x00, 0xf0, 0x11, 0x00


	//----- nvinfo : EIATTR_KPARAM_INFO
	.align		4
.L_50:
        /*0158*/ 	.byte	0x04, 0x17
        /*015a*/ 	.short	(.L_52 - .L_51)
.L_51:
        /*015c*/ 	.word	0x00000000
        /*0160*/ 	.short	0x0004
        /*0162*/ 	.short	0x0020
        /*0164*/ 	.byte	0x00, 0xf4, 0x21, 0x00


	//----- nvinfo : EIATTR_KPARAM_INFO
	.align		4
.L_52:
        /*0168*/ 	.byte	0x04, 0x17
        /*016a*/ 	.short	(.L_54 - .L_53)
.L_53:
        /*016c*/ 	.word	0x00000000
        /*0170*/ 	.short	0x0003
        /*0172*/ 	.short	0x0018
        /*0174*/ 	.byte	0x00, 0xf4, 0x21, 0x00


	//----- nvinfo : EIATTR_KPARAM_INFO
	.align		4
.L_54:
        /*0178*/ 	.byte	0x04, 0x17
        /*017a*/ 	.short	(.L_56 - .L_55)
.L_55:
        /*017c*/ 	.word	0x00000000
        /*0180*/ 	.short	0x0002
        /*0182*/ 	.short	0x0010
        /*0184*/ 	.byte	0x00, 0xf4, 0x21, 0x00


	//----- nvinfo : EIATTR_KPARAM_INFO
	.align		4
.L_56:
        /*0188*/ 	.byte	0x04, 0x17
        /*018a*/ 	.short	(.L_58 - .L_57)
.L_57:
        /*018c*/ 	.word	0x00000000
        /*0190*/ 	.short	0x0001
        /*0192*/ 	.short	0x0008
        /*0194*/ 	.byte	0x00, 0xf4, 0x21, 0x00


	//----- nvinfo : EIATTR_KPARAM_INFO
	.align		4
.L_58:
        /*0198*/ 	.byte	0x04, 0x17
        /*019a*/ 	.short	(.L_60 - .L_59)
.L_59:
        /*019c*/ 	.word	0x00000000
        /*01a0*/ 	.short	0x0000
        /*01a2*/ 	.short	0x0000
        /*01a4*/ 	.byte	0x00, 0xf4, 0x21, 0x00


	//----- nvinfo : EIATTR_SPARSE_MMA_MASK
	.align		4
.L_60:
        /*01a8*/ 	.byte	0x03, 0x50
        /*01aa*/ 	.short	0x0000


	//----- nvinfo : EIATTR_MAXREG_COUNT
	.align		4
        /*01ac*/ 	.byte	0x03, 0x1b
        /*01ae*/ 	.short	0x00ff


	//----- nvinfo : EIATTR_NUM_BARRIERS
	.align		4
        /*01b0*/ 	.byte	0x02, 0x4c
        /*01b2*/ 	.byte	0x01
	.zero		1


	//----- nvinfo : EIATTR_MERCURY_ISA_VERSION
	.align		4
        /*01b4*/ 	.byte	0x03, 0x5f
        /*01b6*/ 	.short	0x0101


	//----- nvinfo : EIATTR_COOP_GROUP_MASK_REGIDS
	.align		4
        /*01b8*/ 	.byte	0x04, 0x29
        /*01ba*/ 	.short	(.L_62 - .L_61)


	//   ....[0]....
.L_61:
        /*01bc*/ 	.word	0xffffffff


	//   ....[1]....
        /*01c0*/ 	.word	0xffffffff


	//   ....[2]....
        /*01c4*/ 	.word	0xffffffff


	//   ....[3]....
        /*01c8*/ 	.word	0xffffffff


	//   ....[4]....
        /*01cc*/ 	.word	0xffffffff


	//   ....[5]....
        /*01d0*/ 	.word	0xffffffff


	//   ....[6]....
        /*01d4*/ 	.word	0xffffffff


	//   ....[7]....
        /*01d8*/ 	.word	0xffffffff


	//   ....[8]....
        /*01dc*/ 	.word	0xffffffff


	//   ....[9]....
        /*01e0*/ 	.word	0xffffffff


	//   ....[10]....
        /*01e4*/ 	.word	0xffffffff


	//   ....[11]....
        /*01e8*/ 	.word	0xffffffff


	//   ....[12]....
        /*01ec*/ 	.word	0xffffffff


	//   ....[13]....
        /*01f0*/ 	.word	0xffffffff


	//   ....[14]....
        /*01f4*/ 	.word	0xffffffff


	//   ....[15]....
        /*01f8*/ 	.word	0xffffffff


	//   ....[16]....
        /*01fc*/ 	.word	0xffffffff


	//   ....[17]....
        /*0200*/ 	.word	0xffffffff


	//   ....[18]....
        /*0204*/ 	.word	0xffffffff


	//   ....[19]....
        /*0208*/ 	.word	0xffffffff


	//   ....[20]....
        /*020c*/ 	.word	0xffffffff


	//   ....[21]....
        /*0210*/ 	.word	0xffffffff


	//   ....[22]....
        /*0214*/ 	.word	0xffffffff


	//   ....[23]....
        /*0218*/ 	.word	0xffffffff


	//   ....[24]....
        /*021c*/ 	.word	0xffffffff


	//   ....[25]....
        /*0220*/ 	.word	0xffffffff


	//   ....[26]....
        /*0224*/ 	.word	0xffffffff


	//   ....[27]....
        /*0228*/ 	.word	0xffffffff


	//   ....[28]....
        /*022c*/ 	.word	0xffffffff


	//   ....[29]....
        /*0230*/ 	.word	0xffffffff


	//   ....[30]....
        /*0234*/ 	.word	0xffffffff


	//   ....[31]....
        /*0238*/ 	.word	0xffffffff


	//----- nvinfo : EIATTR_COOP_GROUP_INSTR_OFFSETS
	.align		4
.L_62:
        /*023c*/ 	.byte	0x04, 0x28
        /*023e*/ 	.short	(.L_64 - .L_63)


	//   ....[0]....
.L_63:
        /*0240*/ 	.word	0x00003dd0


	//   ....[1]....
        /*0244*/ 	.word	0x00003df0


	//   ....[2]....
        /*0248*/ 	.word	0x00003f40


	//   ....[3]....
        /*024c*/ 	.word	0x00003fa0


	//   ....[4]....
        /*0250*/ 	.word	0x00004140


	//   ....[5]....
        /*0254*/ 	.word	0x00004320


	//   ....[6]....
        /*0258*/ 	.word	0x00004690


	//   ....[7]....
        /*025c*/ 	.word	0x00004710


	//   ....[8]....
        /*0260*/ 	.word	0x00005240


	//   ....[9]....
        /*0264*/ 	.word	0x00005250


	//   ....[10]....
        /*0268*/ 	.word	0x00005260


	//   ....[11]....
        /*026c*/ 	.word	0x00005270


	//   ....[12]....
        /*0270*/ 	.word	0x00005280


	//   ....[13]....
        /*0274*/ 	.word	0x00005310


	//   ....[14]....
        /*0278*/ 	.word	0x00005320


	//   ....[15]....
        /*027c*/ 	.word	0x00005330


	//   ....[16]....
        /*0280*/ 	.word	0x00005340


	//   ....[17]....
        /*0284*/ 	.word	0x00005350


	//   ....[18]....
        /*0288*/ 	.word	0x00005360


	//   ....[19]....
        /*028c*/ 	.word	0x000053f0


	//   ....[20]....
        /*0290*/ 	.word	0x00005400


	//   ....[21]....
        /*0294*/ 	.word	0x00005410


	//   ....[22]....
        /*0298*/ 	.word	0x00005420


	//   ....[23]....
        /*029c*/ 	.word	0x00005430


	//   ....[24]....
        /*02a0*/ 	.word	0x00005e80


	//   ....[25]....
        /*02a4*/ 	.word	0x00005e90


	//   ....[26]....
        /*02a8*/ 	.word	0x00005ea0


	//   ....[27]....
        /*02ac*/ 	.word	0x00005eb0


	//   ....[28]....
        /*02b0*/ 	.word	0x00005f20


	//   ....[29]....
        /*02b4*/ 	.word	0x00005f40


	//   ....[30]....
        /*02b8*/ 	.word	0x00005f50


	//   ....[31]....
        /*02bc*/ 	.word	0x00005f60


	//----- nvinfo : EIATTR_EXIT_INSTR_OFFSETS
	.align		4
.L_64:
        /*02c0*/ 	.byte	0x04, 0x1c
        /*02c2*/ 	.short	(.L_66 - .L_65)


	//   ....[0]....
.L_65:
        /*02c4*/ 	.word	0x00009280


	//----- nvinfo : EIATTR_REQNTID
	.align		4
.L_66:
        /*02c8*/ 	.byte	0x04, 0x10
        /*02ca*/ 	.short	(.L_68 - .L_67)
.L_67:
        /*02cc*/ 	.word	0x00000100
        /*02d0*/ 	.word	0x00000001
        /*02d4*/ 	.word	0x00000001


	//----- nvinfo : EIATTR_CBANK_PARAM_SIZE
	.align		4
.L_68:
        /*02d8*/ 	.byte	0x03, 0x19
        /*02da*/ 	.short	0x0088


	//----- nvinfo : EIATTR_PARAM_CBANK
	.align		4
        /*02dc*/ 	.byte	0x04, 0x0a
        /*02de*/ 	.short	(.L_70 - .L_69)
	.align		4
.L_69:
        /*02e0*/ 	.word	index@(.nv.constant0.attn_fwd)
        /*02e4*/ 	.short	0x0210
        /*02e6*/ 	.short	0x0088


	//----- nvinfo : EIATTR_SW_WAR
	.align		4
.L_70:
        /*02e8*/ 	.byte	0x04, 0x36
        /*02ea*/ 	.short	(.L_72 - .L_71)
.L_71:
        /*02ec*/ 	.word	0x00000008
.L_72:


//--------------------- .nv.callgraph             --------------------------
	.section	.nv.callgraph,"",@"SHT_CUDA_CALLGRAPH"
	.align	4
	.sectionentsize	8
	.align		4
        /*0000*/ 	.word	0x00000000
	.align		4
        /*0004*/ 	.word	0xffffffff
	.align		4
        /*0008*/ 	.word	0x00000000
	.align		4
        /*000c*/ 	.word	0xfffffffe
	.align		4
        /*0010*/ 	.word	0x00000000
	.align		4
        /*0014*/ 	.word	0xfffffffd
	.align		4
        /*0018*/ 	.word	0x00000000
	.align		4
        /*001c*/ 	.word	0xfffffffc


//--------------------- .nv.constant4             --------------------------
	.section	.nv.constant4,"a",@progbits
	.align	8
	.align		8
.nv.constant4:
        /*0000*/ 	.dword	_$_str


//--------------------- .text.attn_fwd            --------------------------
	.section	.text.attn_fwd,"ax",@progbits
	.align	128
        .global         attn_fwd
        .type           attn_fwd,@function
        .size           attn_fwd,(.L_x_3 - attn_fwd)
        .other          attn_fwd,@"STO_CUDA_ENTRY STV_DEFAULT"
attn_fwd:
.text.attn_fwd:
[----:B------:R-:W-:Y:S01]  /*0000*/  LDC R1, c[0x0][0x28] ;  /* 0x00000a00ff017b82 */ /* 0x000fe20000000800 */
[----:B------:R-:W0:Y:S07]  /*0010*/  S2R R3, SR_CTAID.X ;  /* 0x0000000000037919 */ /* 0x000e2e0000002500 */
[----:B------:R-:W1:Y:S01]  /*0020*/  S2UR UR18, SR_CTAID.Y ;  /* 0x00000000001279c3 */ /* 0x000e620000002600 */
[----:B------:R-:W-:Y:S01]  /*0030*/  ULDC.64 UR4, c[0x0][0x240] ;  /* 0x0000900000047ab9 */ /* 0x000fe20000000a00 */
[----:B------:R-:W-:Y:S01]  /*0040*/  ULDC.64 UR20, c[0x0][0x208] ;  /* 0x0000820000147ab9 */ /* 0x000fe20000000a00 */
[----:B------:R-:W0:Y:S05]  /*0050*/  S2R R0, SR_TID.X ;  /* 0x0000000000007919 */ /* 0x000e2a0000002100 */
[----:B------:R-:W2:Y:S08]  /*0060*/  LDC.64 R6, c[0x0][0x210] ;  /* 0x00008400ff067b82 */ /* 0x000eb00000000a00 */
[----:B------:R-:W3:Y:S01]  /*0070*/  LDC R135, c[0x0][0x248] ;  /* 0x00009200ff877b82 */ /* 0x000ee20000000800 */
[----:B-1----:R-:W-:Y:S01]  /*0080*/  UIMAD UR4, UR18, UR4, URZ ;  /* 0x00000004120472a4 */ /* 0x002fe2000f8e023f */
[----:B0-----:R-:W-:-:S05]  /*0090*/  PRMT R2, R0, 0x6540, R3 ;  /* 0x0000654000027816 */ /* 0x001fca0000000003 */
[----:B------:R-:W-:Y:S01]  /*00a0*/  IMAD R5, R2, UR5, RZ ;  /* 0x0000000502057c24 */ /* 0x000fe2000f8e02ff */
[----:B------:R-:W-:Y:S01]  /*00b0*/  USHF.R.S32.HI UR5, URZ, 0x1f, UR4 ;  /* 0x0000001f3f057899 */ /* 0x000fe20008011404 */
[----:B---3--:R-:W-:-:S03]  /*00c0*/  IMAD R9, R135, 0x5, RZ ;  /* 0x0000000587097824 */ /* 0x008fc600078e02ff */
[----:B--2---:R-:W-:Y:S02]  /*00d0*/  IADD3 R4, P0, P1, R5, UR4, R6 ;  /* 0x0000000405047c10 */ /* 0x004fe4000f91e006 */
[----:B------:R-:W-:Y:S01]  /*00e0*/  SHF.R.S32.HI R6, RZ, 0x1f, R5 ;  /* 0x0000001fff067819 */ /* 0x000fe20000011405 */
[----:B------:R-:W-:-:S03]  /*00f0*/  IMAD R11, R135, 0x6, RZ ;  /* 0x00000006870b7824 */ /* 0x000fc600078e02ff */
[----:B------:R-:W-:Y:S01]  /*0100*/  IADD3.X R5, R6, UR5, R7, P0, P1 ;  /* 0x0000000506057c10 */ /* 0x000fe200087e2407 */
[C---:B------:R-:W-:Y:S02]  /*0110*/  IMAD.SHL.U32 R7, R135.reuse, 0x4, RZ ;  /* 0x0000000487077824 */ /* 0x040fe400078e00ff */
[C---:B------:R-:W-:Y:S02]  /*0120*/  IMAD R13, R135.reuse, 0x7, RZ ;  /* 0x00000007870d7824 */ /* 0x040fe400078e02ff */
[C---:B------:R-:W-:Y:S02]  /*0130*/  IMAD.SHL.U32 R15, R135.reuse, 0x8, RZ ;  /* 0x00000008870f7824 */ /* 0x040fe400078e00ff */
[C---:B------:R-:W-:Y:S02]  /*0140*/  IMAD R17, R135.reuse, 0x9, RZ ;  /* 0x0000000987117824 */ /* 0x040fe400078e02ff */
[----:B------:R-:W-:Y:S01]  /*0150*/  IMAD R19, R135, 0xa, RZ ;  /* 0x0000000a87137824 */ /* 0x000fe200078e02ff */
[-C--:B------:R-:W-:Y:S01]  /*0160*/  IADD3 R6, P6, R7, R4.reuse, RZ ;  /* 0x0000000407067210 */ /* 0x080fe20007fde0ff */
        /* <DEDUP_REMOVED lines=10> */
[----:B------:R-:W-:Y:S01]  /*0210*/  IMAD.SHL.U32 R31, R135, 0x10, RZ ;  /* 0x00000010871f7824 */ /* 0x000fe200078e00ff */
[-C--:B------:R-:W-:Y:S01]  /*0220*/  IADD3 R18, P3, R19, R4.reuse, RZ ;  /* 0x0000000413127210 */ /* 0x080fe20007f7e0ff */
[----:B------:R-:W-:Y:S01]  /*0230*/  IMAD R33, R135, 0x11, RZ ;  /* 0x0000001187217824 */ /* 0x000fe200078e02ff */
[-C--:B------:R-:W-:Y:S01]  /*0240*/  LEA.HI.X.SX32 R7, R7, R5.reuse, 0x1, P6 ;  /* 0x0000000507077211 */ /* 0x080fe200030f0eff */
[----:B------:R-:W-:Y:S01]  /*0250*/  IMAD R35, R135, 0x12, RZ ;  /* 0x0000001287237824 */ /* 0x000fe200078e02ff */
[-C--:B------:R-:W-:Y:S01]  /*0260*/  LEA.HI.X.SX32 R9, R9, R5.reuse, 0x1, P5 ;  /* 0x0000000509097211 */ /* 0x080fe200028f0eff */
[----:B------:R-:W-:Y:S01]  /*0270*/  IMAD R37, R135, 0x13, RZ ;  /* 0x0000001387257824 */ /* 0x000fe200078e02ff */
[-C--:B------:R-:W-:Y:S01]  /*0280*/  IADD3 R20, P6, R21, R4.reuse, RZ ;  /* 0x0000000415147210 */ /* 0x080fe20007fde0ff */
[----:B------:R-:W-:Y:S01]  /*0290*/  IMAD R39, R135, 0x14, RZ ;  /* 0x0000001487277824 */ /* 0x000fe200078e02ff */
[-C--:B------:R-:W-:Y:S01]  /*02a0*/  IADD3 R22, P5, R23, R4.reuse, RZ ;  /* 0x0000000417167210 */ /* 0x080fe20007fbe0ff */
[----:B------:R-:W-:Y:S01]  /*02b0*/  IMAD R41, R135, 0x15, RZ ;  /* 0x0000001587297824 */ /* 0x000fe200078e02ff */
[-C--:B------:R-:W-:Y:S01]  /*02c0*/  LEA.HI.X.SX32 R11, R11, R5.reuse, 0x1, P2 ;  /* 0x000000050b0b7211 */ /* 0x080fe200010f0eff */
[----:B------:R-:W-:Y:S01]  /*02d0*/  IMAD R43, R135, 0x16, RZ ;  /* 0x00000016872b7824 */ /* 0x000fe200078e02ff */
[-C--:B------:R-:W-:Y:S01]  /*02e0*/  LEA.HI.X.SX32 R13, R13, R5.reuse, 0x1, P1 ;  /* 0x000000050d0d7211 */ /* 0x080fe200008f0eff */
        /* <DEDUP_REMOVED lines=13> */
[-C--:B------:R-:W-:Y:S01]  /*03c0*/  LEA.HI.X.SX32 R19, R19, R5.reuse, 0x1, P3 ;  /* 0x0000000513137211 */ /* 0x080fe200018f0eff */
[----:B------:R-:W-:Y:S01]  /*03d0*/  IMAD R59, R135, 0x1e, RZ ;  /* 0x0000001e873b7824 */ /* 0x000fe200078e02ff */
[-C--:B------:R-:W-:Y:S01]  /*03e0*/  IADD3 R32, P3, R33, R4.reuse, RZ ;  /* 0x0000000421207210 */ /* 0x080fe20007f7e0ff */
[----:B------:R-:W-:Y:S01]  /*03f0*/  IMAD R61, R135, 0x1f, RZ ;  /* 0x0000001f873d7824 */ /* 0x000fe200078e02ff */
[-C--:B------:R-:W-:Y:S01]  /*0400*/  LEA.HI.X.SX32 R21, R21, R5.reuse, 0x1, P6 ;  /* 0x0000000515157211 */ /* 0x080fe200030f0eff */
[----:B------:R-:W-:Y:S01]  /*0410*/  IMAD.SHL.U32 R63, R135, 0x20, RZ ;  /* 0x00000020873f7824 */ /* 0x000fe200078e00ff */
        /* <DEDUP_REMOVED lines=60> */
[----:B------:R-:W-:Y:S01]  /*07e0*/  IADD3 R64, P5, R65, R4, RZ ;  /* 0x0000000441407210 */ /* 0x000fe20007fbe0ff */
[----:B------:R-:W-:Y:S01]  /*07f0*/  IMAD R133, R135, 0x3f, RZ ;  /* 0x0000003f87857824 */ /* 0x000fe200078e02ff */
[-C--:B------:R-:W-:Y:S01]  /*0800*/  LEA.HI.X.SX32 R53, R53, R5.reuse, 0x1, P2 ;  /* 0x0000000535357211 */ /* 0x080fe200010f0eff */
[----:B------:R-:W-:Y:S01]  /*0810*/  IMAD.SHL.U32 R127, R135, 0x2, RZ ;  /* 0x00000002877f7824 */ /* 0x000fe200078e00ff */
[-C--:B------:R-:W-:Y:S01]  /*0820*/  LEA.HI.X.SX32 R55, R55, R5.reuse, 0x1, P1 ;  /* 0x0000000537377211 */ /* 0x080fe200008f0eff */
[----:B------:R-:W-:Y:S01]  /*0830*/  IMAD R129, R135, 0x3, RZ ;  /* 0x0000000387817824 */ /* 0x000fe200078e02ff */
[-C--:B------:R-:W-:Y:S01]  /*0840*/  LEA.HI.X.SX32 R57, R57, R5.reuse, 0x1, P0 ;  /* 0x0000000539397211 */ /* 0x080fe200000f0eff */
[----:B------:R0:W2:Y:S01]  /*0850*/  LDG.E.U8 R130, desc[UR20][R4.64] ;  /* 0x0000001404827981 */ /* 0x0000a2000c1e1100 */
[----:B------:R-:W-:-:S02]  /*0860*/  LEA.HI.X.SX32 R59, R59, R5, 0x1, P4 ;  /* 0x000000053b3b7211 */ /* 0x000fc400020f0eff */
[-C--:B------:R-:W-:Y:S01]  /*0870*/  IADD3 R66, P2, R67, R4.reuse, RZ ;  /* 0x0000000443427210 */ /* 0x080fe20007f5e0ff */
[----:B------:R-:W3:Y:S01]  /*0880*/  LDG.E.U8 R7, desc[UR20][R6.64] ;  /* 0x0000001406077981 */ /* 0x000ee2000c1e1100 */
[-C--:B------:R-:W-:Y:S02]  /*0890*/  IADD3 R68, P1, R69, R4.reuse, RZ ;  /* 0x0000000445447210 */ /* 0x080fe40007f3e0ff */
[-C--:B------:R-:W-:Y:S01]  /*08a0*/  IADD3 R70, P0, R71, R4.reuse, RZ ;  /* 0x0000000447467210 */ /* 0x080fe20007f1e0ff */
[----:B------:R1:W3:Y:S01]  /*08b0*/  LDG.E.U8 R8, desc[UR20][R8.64] ;  /* 0x0000001408087981 */ /* 0x0002e2000c1e1100 */
[-C--:B------:R-:W-:Y:S02]  /*08c0*/  IADD3 R72, P4, R73, R4.reuse, RZ ;  /* 0x0000000449487210 */ /* 0x080fe40007f9e0ff */
[----:B------:R-:W-:Y:S01]  /*08d0*/  LEA.HI.X.SX32 R61, R61, R5, 0x1, P3 ;  /* 0x000000053d3d7211 */ /* 0x000fe200018f0eff */
[----:B------:R-:W4:Y:S01]  /*08e0*/  LDG.E.U8 R10, desc[UR20][R10.64] ;  /* 0x000000140a0a7981 */ /* 0x000f22000c1e1100 */
[----:B------:R-:W-:-:S02]  /*08f0*/  IADD3 R74, P3, R75, R4, RZ ;  /* 0x000000044b4a7210 */ /* 0x000fc40007f7e0ff */
[-C--:B------:R-:W-:Y:S01]  /*0900*/  LEA.HI.X.SX32 R63, R63, R5.reuse, 0x1, P6 ;  /* 0x000000053f3f7211 */ /* 0x080fe200030f0eff */
[----:B------:R-:W4:Y:S01]  /*0910*/  LDG.E.U8 R13, desc[UR20][R12.64] ;  /* 0x000000140c0d7981 */ /* 0x000f22000c1e1100 */
[-C--:B------:R-:W-:Y:S02]  /*0920*/  LEA.HI.X.SX32 R65, R65, R5.reuse, 0x1, P5 ;  /* 0x0000000541417211 */ /* 0x080fe400028f0eff */
[-C--:B------:R-:W-:Y:S01]  /*0930*/  IADD3 R76, P6, R77, R4.reuse, RZ ;  /* 0x000000044d4c7210 */ /* 0x080fe20007fde0ff */
[----:B------:R-:W5:Y:S01]  /*0940*/  LDG.E.U8 R14, desc[UR20][R14.64] ;  /* 0x000000140e0e7981 */ /* 0x000f62000c1e1100 */
[----:B------:R-:W-:Y:S02]  /*0950*/  IADD3 R78, P5, R79, R4, RZ ;  /* 0x000000044f4e7210 */ /* 0x000fe40007fbe0ff */
[-C--:B------:R-:W-:Y:S01]  /*0960*/  LEA.HI.X.SX32 R67, R67, R5.reuse, 0x1, P2 ;  /* 0x0000000543437211 */ /* 0x080fe200010f0eff */
[----:B------:R-:W5:Y:S01]  /*0970*/  LDG.E.U8 R17, desc[UR20][R16.64] ;  /* 0x0000001410117981 */ /* 0x000f62000c1e1100 */
[----:B------:R-:W-:-:S02]  /*0980*/  LEA.HI.X.SX32 R69, R69, R5, 0x1, P1 ;  /* 0x0000000545457211 */ /* 0x000fc400008f0eff */
[-C--:B------:R-:W-:Y:S01]  /*0990*/  LEA.HI.X.SX32 R71, R71, R5.reuse, 0x1, P0 ;  /* 0x0000000547477211 */ /* 0x080fe200000f0eff */
[----:B------:R-:W2:Y:S01]  /*09a0*/  LDG.E.U8 R18, desc[UR20][R18.64] ;  /* 0x0000001412127981 */ /* 0x000ea2000c1e1100 */
[----:B------:R-:W-:Y:S02]  /*09b0*/  LEA.HI.X.SX32 R73, R73, R5, 0x1, P4 ;  /* 0x0000000549497211 */ /* 0x000fe400020f0eff */
[-C--:B------:R-:W-:Y:S01]  /*09c0*/  IADD3 R80, P2, R81, R4.reuse, RZ ;  /* 0x0000000451507210 */ /* 0x080fe20007f5e0ff */
[----:B------:R-:W2:Y:S01]  /*09d0*/  LDG.E.U8 R21, desc[UR20][R20.64] ;  /* 0x0000001414157981 */ /* 0x000ea2000c1e1100 */
[-C--:B------:R-:W-:Y:S02]  /*09e0*/  IADD3 R82, P1, R83, R4.reuse, RZ ;  /* 0x0000000453527210 */ /* 0x080fe40007f3e0ff */
[-C--:B------:R-:W-:Y:S01]  /*09f0*/  IADD3 R84, P0, R85, R4.reuse, RZ ;  /* 0x0000000455547210 */ /* 0x080fe20007f1e0ff */
[----:B------:R-:W2:Y:S01]  /*0a00*/  LDG.E.U8 R22, desc[UR20][R22.64] ;  /* 0x0000001416167981 */ /* 0x000ea2000c1e1100 */
[----:B------:R-:W-:-:S02]  /*0a10*/  IADD3 R86, P4, R87, R4, RZ ;  /* 0x0000000457567210 */ /* 0x000fc40007f9e0ff */
[-C--:B------:R-:W-:Y:S01]  /*0a20*/  LEA.HI.X.SX32 R75, R75, R5.reuse, 0x1, P3 ;  /* 0x000000054b4b7211 */ /* 0x080fe200018f0eff */
[----:B------:R-:W2:Y:S01]  /*0a30*/  LDG.E.U8 R25, desc[UR20][R24.64] ;  /* 0x0000001418197981 */ /* 0x000ea2000c1e1100 */
[-C--:B------:R-:W-:Y:S02]  /*0a40*/  IADD3 R88, P3, R89, R4.reuse, RZ ;  /* 0x0000000459587210 */ /* 0x080fe40007f7e0ff */
[-C--:B------:R-:W-:Y:S01]  /*0a50*/  LEA.HI.X.SX32 R77, R77, R5.reuse, 0x1, P6 ;  /* 0x000000054d4d7211 */ /* 0x080fe200030f0eff */
[----:B------:R-:W2:Y:S01]  /*0a60*/  LDG.E.U8 R26, desc[UR20][R26.64] ;  /* 0x000000141a1a7981 */ /* 0x000ea2000c1e1100 */
[----:B------:R-:W-:Y:S02]  /*0a70*/  LEA.HI.X.SX32 R79, R79, R5, 0x1, P5 ;  /* 0x000000054f4f7211 */ /* 0x000fe400028f0eff */
[-C--:B------:R-:W-:Y:S01]  /*0a80*/  IADD3 R90, P6, R91, R4.reuse, RZ ;  /* 0x000000045b5a7210 */ /* 0x080fe20007fde0ff */
[----:B------:R-:W2:Y:S01]  /*0a90*/  LDG.E.U8 R29, desc[UR20][R28.64] ;  /* 0x000000141c1d7981 */ /* 0x000ea2000c1e1100 */
[----:B------:R-:W-:-:S02]  /*0aa0*/  IADD3 R92, P5, R93, R4, RZ ;  /* 0x000000045d5c7210 */ /* 0x000fc40007fbe0ff */
[-C--:B------:R-:W-:Y:S01]  /*0ab0*/  LEA.HI.X.SX32 R81, R81, R5.reuse, 0x1, P2 ;  /* 0x0000000551517211 */ /* 0x080fe200010f0eff */
[----:B------:R-:W2:Y:S01]  /*0ac0*/  LDG.E.U8 R30, desc[UR20][R30.64] ;  /* 0x000000141e1e7981 */ /* 0x000ea2000c1e1100 */
[-C--:B------:R-:W-:Y:S02]  /*0ad0*/  LEA.HI.X.SX32 R83, R83, R5.reuse, 0x1, P1 ;  /* 0x0000000553537211 */ /* 0x080fe400008f0eff */
[-C--:B------:R-:W-:Y:S01]  /*0ae0*/  LEA.HI.X.SX32 R85, R85, R5.reuse, 0x1, P0 ;  /* 0x0000000555557211 */ /* 0x080fe200000f0eff */
[----:B------:R-:W2:Y:S01]  /*0af0*/  LDG.E.U8 R33, desc[UR20][R32.64] ;  /* 0x0000001420217981 */ /* 0x000ea2000c1e1100 */
[----:B------:R-:W-:Y:S02]  /*0b00*/  LEA.HI.X.SX32 R87, R87, R5, 0x1, P4 ;  /* 0x0000000557577211 */ /* 0x000fe400020f0eff */
[-C--:B------:R-:W-:Y:S01]  /*0b10*/  IADD3 R94, P2, R95, R4.reuse, RZ ;  /* 0x000000045f5e7210 */ /* 0x080fe20007f5e0ff */
[----:B------:R-:W2:Y:S01]  /*0b20*/  LDG.E.U8 R34, desc[UR20][R34.64] ;  /* 0x0000001422227981 */ /* 0x000ea2000c1e1100 */
[----:B------:R-:W-:-:S02]  /*0b30*/  IADD3 R96, P1, R97, R4, RZ ;  /* 0x0000000461607210 */ /* 0x000fc40007f3e0ff */
[-C--:B------:R-:W-:Y:S01]  /*0b40*/  IADD3 R98, P0, R99, R4.reuse, RZ ;  /* 0x0000000463627210 */ /* 0x080fe20007f1e0ff */
[----:B------:R-:W2:Y:S01]  /*0b50*/  LDG.E.U8 R37, desc[UR20][R36.64] ;  /* 0x0000001424257981 */ /* 0x000ea2000c1e1100 */
[-C--:B------:R-:W-:Y:S02]  /*0b60*/  IADD3 R100, P4, R101, R4.reuse, RZ ;  /* 0x0000000465647210 */ /* 0x080fe40007f9e0ff */
[-C--:B------:R-:W-:Y:S01]  /*0b70*/  LEA.HI.X.SX32 R89, R89, R5.reuse, 0x1, P3 ;  /* 0x0000000559597211 */ /* 0x080fe200018f0eff */
[----:B------:R-:W2:Y:S01]  /*0b80*/  LDG.E.U8 R38, desc[UR20][R38.64] ;  /* 0x0000001426267981 */ /* 0x000ea2000c1e1100 */
[----:B------:R-:W-:Y:S02]  /*0b90*/  IADD3 R102, P3, R103, R4, RZ ;  /* 0x0000000467667210 */ /* 0x000fe40007f7e0ff */
[-C--:B------:R-:W-:Y:S01]  /*0ba0*/  LEA.HI.X.SX32 R91, R91, R5.reuse, 0x1, P6 ;  /* 0x000000055b5b7211 */ /* 0x080fe200030f0eff */
[----:B------:R-:W2:Y:S01]  /*0bb0*/  LDG.E.U8 R41, desc[UR20][R40.64] ;  /* 0x0000001428297981 */ /* 0x000ea2000c1e1100 */
[----:B------:R-:W-:-:S02]  /*0bc0*/  LEA.HI.X.SX32 R93, R93, R5, 0x1, P5 ;  /* 0x000000055d5d7211 */ /* 0x000fc400028f0eff */
[-C--:B------:R-:W-:Y:S01]  /*0bd0*/  IADD3 R104, P6, R105, R4.reuse, RZ ;  /* 0x0000000469687210 */ /* 0x080fe20007fde0ff */
[----:B------:R-:W2:Y:S01]  /*0be0*/  LDG.E.U8 R42, desc[UR20][R42.64] ;  /* 0x000000142a2a7981 */ /* 0x000ea2000c1e1100 */
[----:B------:R-:W-:Y:S02]  /*0bf0*/  IADD3 R106, P5, R107, R4, RZ ;  /* 0x000000046b6a7210 */ /* 0x000fe40007fbe0ff */
[-C--:B------:R-:W-:Y:S01]  /*0c00*/  LEA.HI.X.SX32 R95, R95, R5.reuse, 0x1, P2 ;  /* 0x000000055f5f7211 */ /* 0x080fe200010f0eff */
[----:B------:R-:W2:Y:S01]  /*0c10*/  LDG.E.U8 R45, desc[UR20][R44.64] ;  /* 0x000000142c2d7981 */ /* 0x000ea2000c1e1100 */
[-C--:B------:R-:W-:Y:S02]  /*0c20*/  LEA.HI.X.SX32 R97, R97, R5.reuse, 0x1, P1 ;  /* 0x0000000561617211 */ /* 0x080fe400008f0eff */
[-C--:B------:R-:W-:Y:S01]  /*0c30*/  LEA.HI.X.SX32 R99, R99, R5.reuse, 0x1, P0 ;  /* 0x0000000563637211 */ /* 0x080fe200000f0eff */
[----:B------:R-:W2:Y:S01]  /*0c40*/  LDG.E.U8 R46, desc[UR20][R46.64] ;  /* 0x000000142e2e7981 */ /* 0x000ea2000c1e1100 */
[----:B------:R-:W-:-:S02]  /*0c50*/  LEA.HI.X.SX32 R101, R101, R5, 0x1, P4 ;  /* 0x0000000565657211 */ /* 0x000fc400020f0eff */
[-C--:B------:R-:W-:Y:S01]  /*0c60*/  IADD3 R108, P2, R109, R4.reuse, RZ ;  /* 0x000000046d6c7210 */ /* 0x080fe20007f5e0ff */
[----:B------:R-:W2:Y:S01]  /*0c70*/  LDG.E.U8 R49, desc[UR20][R48.64] ;  /* 0x0000001430317981 */ /* 0x000ea2000c1e1100 */
[-C--:B------:R-:W-:Y:S02]  /*0c80*/  IADD3 R112, P1, R111, R4.reuse, RZ ;  /* 0x000000046f707210 */ /* 0x080fe40007f3e0ff */
[-C--:B------:R-:W-:Y:S01]  /*0c90*/  IADD3 R116, P0, R115, R4.reuse, RZ ;  /* 0x0000000473747210 */ /* 0x080fe20007f1e0ff */
[----:B------:R-:W2:Y:S01]  /*0ca0*/  LDG.E.U8 R50, desc[UR20][R50.64] ;  /* 0x0000001432327981 */ /* 0x000ea2000c1e1100 */
[-C--:B------:R-:W-:Y:S02]  /*0cb0*/  IADD3 R118, P4, R119, R4.reuse, RZ ;  /* 0x0000000477767210 */ /* 0x080fe40007f9e0ff */
[----:B------:R-:W-:Y:S01]  /*0cc0*/  LEA.HI.X.SX32 R103, R103, R5, 0x1, P3 ;  /* 0x0000000567677211 */ /* 0x000fe200018f0eff */
[----:B------:R-:W2:Y:S01]  /*0cd0*/  LDG.E.U8 R53, desc[UR20][R52.64] ;  /* 0x0000001434357981 */ /* 0x000ea2000c1e1100 */
[----:B------:R-:W-:-:S02]  /*0ce0*/  IADD3 R110, P3, R121, R4, RZ ;  /* 0x00000004796e7210 */ /* 0x000fc40007f7e0ff */
[-C--:B------:R-:W-:Y:S01]  /*0cf0*/  LEA.HI.X.SX32 R105, R105, R5.reuse, 0x1, P6 ;  /* 0x0000000569697211 */ /* 0x080fe200030f0eff */
[----:B------:R-:W2:Y:S01]  /*0d00*/  LDG.E.U8 R54, desc[UR20][R54.64] ;  /* 0x0000001436367981 */ /* 0x000ea2000c1e1100 */
[-C--:B------:R-:W-:Y:S02]  /*0d10*/  LEA.HI.X.SX32 R107, R107, R5.reuse, 0x1, P5 ;  /* 0x000000056b6b7211 */ /* 0x080fe400028f0eff */
[-C--:B------:R-:W-:Y:S01]  /*0d20*/  IADD3 R114, P6, R123, R4.reuse, RZ ;  /* 0x000000047b727210 */ /* 0x080fe20007fde0ff */
[----:B------:R-:W2:Y:S01]  /*0d30*/  LDG.E.U8 R57, desc[UR20][R56.64] ;  /* 0x0000001438397981 */ /* 0x000ea2000c1e1100 */
[----:B------:R-:W-:Y:S02]  /*0d40*/  IADD3 R120, P5, R125, R4, RZ ;  /* 0x000000047d787210 */ /* 0x000fe40007fbe0ff */
[-C--:B------:R-:W-:Y:S01]  /*0d50*/  LEA.HI.X.SX32 R109, R109, R5.reuse, 0x1, P2 ;  /* 0x000000056d6d7211 */ /* 0x080fe200010f0eff */
[----:B------:R-:W2:Y:S01]  /*0d60*/  LDG.E.U8 R58, desc[UR20][R58.64] ;  /* 0x000000143a3a7981 */ /* 0x000ea2000c1e1100 */
        /* <DEDUP_REMOVED lines=10> */
[----:B------:R-:W-:Y:S01]  /*0e10*/  LEA.HI.X.SX32 R111, R121, R5, 0x1, P3 ;  /* 0x00000005796f7211 */ /* 0x000fe200018f0eff */
[----:B------:R-:W2:Y:S01]  /*0e20*/  LDG.E.U8 R66, desc[UR20][R66.64] ;  /* 0x0000001442427981 */ /* 0x000ea2000c1e1100 */
[----:B0-----:R-:W-:Y:S02]  /*0e30*/  IADD3 R4, P3, R4, R135, RZ ;  /* 0x0000008704047210 */ /* 0x001fe40007f7e0ff */
[-C--:B------:R-:W-:Y:S01]  /*0e40*/  LEA.HI.X.SX32 R115, R123, R5.reuse, 0x1, P6 ;  /* 0x000000057b737211 */ /* 0x080fe200030f0eff */
[----:B------:R-:W2:Y:S01]  /*0e50*/  LDG.E.U8 R69, desc[UR20][R68.64] ;  /* 0x0000001444457981 */ /* 0x000ea2000c1e1100 */
[-C--:B------:R-:W-:Y:S02]  /*0e60*/  LEA.HI.X.SX32 R121, R125, R5.reuse, 0x1, P5 ;  /* 0x000000057d797211 */ /* 0x080fe400028f0eff */
[-C--:B------:R-:W-:Y:S01]  /*0e70*/  LEA.HI.X.SX32 R123, R131, R5.reuse, 0x1, P2 ;  /* 0x00000005837b7211 */ /* 0x080fe200010f0eff */
[----:B------:R-:W2:Y:S01]  /*0e80*/  LDG.E.U8 R70, desc[UR20][R70.64] ;  /* 0x0000001446467981 */ /* 0x000ea2000c1e1100 */
[----:B------:R-:W-:-:S02]  /*0e90*/  LEA.HI.X.SX32 R125, R133, R5, 0x1, P1 ;  /* 0x00000005857d7211 */ /* 0x000fc400008f0eff */
[-C--:B------:R-:W-:Y:S01]  /*0ea0*/  LEA.HI.X.SX32 R127, R127, R5.reuse, 0x1, P0 ;  /* 0x000000057f7f7211 */ /* 0x080fe200000f0eff */
[----:B------:R-:W2:Y:S01]  /*0eb0*/  LDG.E.U8 R73, desc[UR20][R72.64] ;  /* 0x0000001448497981 */ /* 0x000ea2000c1e1100 */
[-C--:B------:R-:W-:Y:S02]  /*0ec0*/  LEA.HI.X.SX32 R129, R129, R5.reuse, 0x1, P4 ;  /* 0x0000000581817211 */ /* 0x080fe400020f0eff */
[----:B------:R-:W-:Y:S01]  /*0ed0*/  LEA.HI.X.SX32 R5, R135, R5, 0x1, P3 ;  /* 0x0000000587057211 */ /* 0x000fe200018f0eff */
[----:B------:R-:W2:Y:S04]  /*0ee0*/  LDG.E.U8 R126, desc[UR20][R126.64] ;  /* 0x000000147e7e7981 */ /* 0x000ea8000c1e1100 */
[----:B------:R-:W2:Y:S04]  /*0ef0*/  LDG.E.U8 R129, desc[UR20][R128.64] ;  /* 0x0000001480817981 */ /* 0x000ea8000c1e1100 */
[----:B------:R0:W2:Y:S04]  /*0f00*/  LDG.E.U8 R5, desc[UR20][R4.64] ;  /* 0x0000001404057981 */ /* 0x0000a8000c1e1100 */
[----:B------:R-:W2:Y:S04]  /*0f10*/  LDG.E.U8 R74, desc[UR20][R74.64] ;  /* 0x000000144a4a7981 */ /* 0x000ea8000c1e1100 */
[----:B------:R-:W2:Y:S04]  /*0f20*/  LDG.E.U8 R77, desc[UR20][R76.64] ;  /* 0x000000144c4d7981 */ /* 0x000ea8000c1e1100 */
[----:B------:R-:W2:Y:S04]  /*0f30*/  LDG.E.U8 R78, desc[UR20][R78.64] ;  /* 0x000000144e4e7981 */ /* 0x000ea8000c1e1100 */
[----:B------:R0:W2:Y:S04]  /*0f40*/  LDG.E.U8 R81, desc[UR20][R80.64] ;  /* 0x0000001450517981 */ /* 0x0000a8000c1e1100 */
[----:B------:R-:W2:Y:S04]  /*0f50*/  LDG.E.U8 R82, desc[UR20][R82.64] ;  /* 0x0000001452527981 */ /* 0x000ea8000c1e1100 */
[----:B------:R-:W2:Y:S04]  /*0f60*/  LDG.E.U8 R85, desc[UR20][R84.64] ;  /* 0x0000001454557981 */ /* 0x000ea8000c1e1100 */
[----:B------:R0:W2:Y:S04]  /*0f70*/  LDG.E.U8 R86, desc[UR20][R86.64] ;  /* 0x0000001456567981 */ /* 0x0000a8000c1e1100 */
[----:B------:R-:W2:Y:S04]  /*0f80*/  LDG.E.U8 R89, desc[UR20][R88.64] ;  /* 0x0000001458597981 */ /* 0x000ea8000c1e1100 */
        /* <DEDUP_REMOVED lines=17> */
[----:B------:R-:W2:Y:S01]  /*10a0*/  LDG.E.U8 R125, desc[UR20][R124.64] ;  /* 0x000000147c7d7981 */ /* 0x000ea2000c1e1100 */
[----:B------:R-:W0:Y:S01]  /*10b0*/  S2UR UR19, SR_CgaCtaId ;  /* 0x00000000001379c3 */ /* 0x000e220000008800 */
[----:B-1----:R-:W-:-:S02]  /*10c0*/  IMAD.SHL.U32 R9, R0, 0x8, RZ ;  /* 0x0000000800097824 */ /* 0x002fc400078e00ff */
[----:B------:R-:W-:Y:S01]  /*10d0*/  IMAD.SHL.U32 R194, R3, 0x100, RZ ;  /* 0x0000010003c27824 */ /* 0x000fe200078e00ff */
[----:B------:R-:W-:Y:S01]  /*10e0*/  LOP3.LUT R6, R0, 0xff, RZ, 0xc0, !PT ;  /* 0x000000ff00067812 */ /* 0x000fe200078ec0ff */
[----:B------:R-:W-:Y:S01]  /*10f0*/  UMOV UR4, 0x400 ;  /* 0x0000040000047882 */ /* 0x000fe20000000000 */
[----:B------:R-:W-:Y:S01]  /*1100*/  LOP3.LUT R9, R9, 0x30, RZ, 0xc0, !PT ;  /* 0x0000003009097812 */ /* 0x000fe200078ec0ff */
[----:B------:R-:W-:-:S04]  /*1110*/  VIADD R3, R194, 0x100 ;  /* 0x00000100c2037836 */ /* 0x000fc80000000000 */
[----:B------:R-:W-:Y:S01]  /*1120*/  IMAD R6, R6, 0x40, R9 ;  /* 0x0000004006067824 */ /* 0x000fe200078e0209 */
[----:B------:R-:W-:-:S04]  /*1130*/  ISETP.GE.AND P0, PT, R3, 0x1, PT ;  /* 0x000000010300780c */ /* 0x000fc80003f06270 */
[----:B0-----:R-:W-:Y:S01]  /*1140*/  LOP3.LUT R4, R6, 0x10, RZ, 0x3c, !PT ;  /* 0x0000001006047812 */ /* 0x001fe200078e3cff */
[----:B------:R-:W-:Y:S01]  /*1150*/  ULEA UR19, UR19, UR4, 0x18 ;  /* 0x0000000413137291 */ /* 0x000fe2000f8ec03f */
[----:B------:R-:W-:Y:S01]  /*1160*/  IMAD.MOV.U32 R204, RZ, RZ, 0x3f800000 ;  /* 0x3f800000ffcc7424 */ /* 0x000fe200078e00ff */
[----:B------:R-:W-:Y:S01]  /*1170*/  CS2R R132, SRZ ;  /* 0x0000000000847805 */ /* 0x000fe2000001ff00 */
[----:B------:R-:W-:Y:S01]  /*1180*/  IMAD.MOV.U32 R44, RZ, RZ, -0x800000 ;  /* 0xff800000ff2c7424 */ /* 0x000fe200078e00ff */
[----:B------:R-:W-:Y:S01]  /*1190*/  CS2R R134, SRZ ;  /* 0x0000000000867805 */ /* 0x000fe2000001ff00 */
[----:B------:R-:W-:Y:S01]  /*11a0*/  IMAD.MOV.U32 R80, RZ, RZ, -0x800000 ;  /* 0xff800000ff507424 */ /* 0x000fe200078e00ff */
[----:B------:R-:W-:Y:S01]  /*11b0*/  CS2R R136, SRZ ;  /* 0x0000000000887805 */ /* 0x000fe2000001ff00 */
[----:B------:R-:W-:Y:S01]  /*11c0*/  IMAD.MOV.U32 R87, RZ, RZ, -0x800000 ;  /* 0xff800000ff577424 */ /* 0x000fe200078e00ff */
[----:B------:R-:W-:Y:S01]  /*11d0*/  CS2R R138, SRZ ;  /* 0x00000000008a7805 */ /* 0x000fe2000001ff00 */
[----:B------:R-:W-:Y:S01]  /*11e0*/  IMAD.MOV.U32 R202, RZ, RZ, 0x3f800000 ;  /* 0x3f800000ffca7424 */ /* 0x000fe200078e00ff */
[----:B------:R-:W-:Y:S01]  /*11f0*/  CS2R R140, SRZ ;  /* 0x00000000008c7805 */ /* 0x000fe2000001ff00 */
[----:B------:R-:W-:Y:S01]  /*1200*/  IMAD.MOV.U32 R208, RZ, RZ, 0x3f800000 ;  /* 0x3f800000ffd07424 */ /* 0x000fe200078e00ff */
[----:B------:R-:W-:-:S02]  /*1210*/  CS2R R142, SRZ ;  /* 0x00000000008e7805 */ /* 0x000fc4000001ff00 */
[----:B---3--:R-:W-:Y:S02]  /*1220*/  PRMT R7, R7, 0x3340, R8 ;  /* 0x0000334007077816 */ /* 0x008fe40000000008 */
[----:B----4-:R-:W-:-:S04]  /*1230*/  PRMT R10, R10, 0x3340, R13 ;  /* 0x000033400a0a7816 */ /* 0x010fc8000000000d */
[----:B------:R-:W-:Y:S02]  /*1240*/  PRMT R9, R7, 0x5410, R10 ;  /* 0x0000541007097816 */ /* 0x000fe4000000000a */
[----:B-----5:R-:W-:Y:S02]  /*1250*/  PRMT R14, R14, 0x3340, R17 ;  /* 0x000033400e0e7816 */ /* 0x020fe40000000011 */
[----:B--2---:R-:W-:-:S04]  /*1260*/  PRMT R21, R18, 0x3340, R21 ;  /* 0x0000334012157816 */ /* 0x004fc80000000015 */
[----:B------:R-:W-:Y:S02]  /*1270*/  PRMT R10, R14, 0x5410, R21 ;  /* 0x000054100e0a7816 */ /* 0x000fe40000000015 */
[----:B------:R-:W-:Y:S02]  /*1280*/  PRMT R11, R22, 0x3340, R25 ;  /* 0x00003340160b7816 */ /* 0x000fe40000000019 */
[----:B------:R-:W-:-:S04]  /*1290*/  PRMT R26, R26, 0x3340, R29 ;  /* 0x000033401a1a7816 */ /* 0x000fc8000000001d */
        /* <DEDUP_REMOVED lines=17> */
[----:B------:R-:W-:Y:S02]  /*13b0*/  PRMT R126, R126, 0x3340, R129 ;  /* 0x000033407e7e7816 */ /* 0x000fe40000000081 */
[----:B------:R-:W-:-:S04]  /*13c0*/  PRMT R5, R130, 0x3340, R5 ;  /* 0x0000334082057816 */ /* 0x000fc80000000005 */
[----:B------:R-:W-:Y:S02]  /*13d0*/  PRMT R8, R5, 0x5410, R126 ;  /* 0x0000541005087816 */ /* 0x000fe4000000007e */
[----:B------:R-:W-:-:S03]  /*13e0*/  PRMT R74, R74, 0x3340, R77 ;  /* 0x000033404a4a7816 */ /* 0x000fc6000000004d */
[----:B------:R0:W-:Y:S01]  /*13f0*/  STS.128 [R6+UR19], R8 ;  /* 0x0000000806007988 */ /* 0x0001e20008000c13 */
[----:B------:R-:W-:Y:S02]  /*1400*/  LOP3.LUT R5, R6, 0x20, RZ, 0x3c, !PT ;  /* 0x0000002006057812 */ /* 0x000fe400078e3cff */
[----:B------:R-:W-:Y:S02]  /*1410*/  PRMT R17, R17, 0x5410, R74 ;  /* 0x0000541011117816 */ /* 0x000fe4000000004a */
[----:B------:R-:W-:Y:S02]  /*1420*/  PRMT R18, R78, 0x3340, R81 ;  /* 0x000033404e127816 */ /* 0x000fe40000000051 */
[----:B------:R-:W-:Y:S02]  /*1430*/  PRMT R85, R82, 0x3340, R85 ;  /* 0x0000334052557816 */ /* 0x000fe40000000055 */
[----:B0-----:R-:W-:Y:S02]  /*1440*/  LOP3.LUT R6, R6, 0x30, RZ, 0x3c, !PT ;  /* 0x0000003006067812 */ /* 0x001fe400078e3cff */
[----:B------:R-:W-:-:S02]  /*1450*/  PRMT R18, R18, 0x5410, R85 ;  /* 0x0000541012127816 */ /* 0x000fc40000000055 */
[----:B------:R-:W-:Y:S02]  /*1460*/  PRMT R19, R86, 0x3340, R89 ;  /* 0x0000334056137816 */ /* 0x000fe40000000059 */
[----:B------:R-:W-:-:S04]  /*1470*/  PRMT R90, R90, 0x3340, R93 ;  /* 0x000033405a5a7816 */ /* 0x000fc8000000005d */
[----:B------:R-:W-:Y:S02]  /*1480*/  PRMT R19, R19, 0x5410, R90 ;  /* 0x0000541013137816 */ /* 0x000fe4000000005a */
[----:B------:R-:W-:Y:S01]  /*1490*/  PRMT R94, R94, 0x3340, R97 ;  /* 0x000033405e5e7816 */ /* 0x000fe20000000061 */
[----:B------:R0:W-:Y:S01]  /*14a0*/  STS.128 [R4+UR19], R12 ;  /* 0x0000000c04007988 */ /* 0x0001e20008000c13 */
        /* <DEDUP_REMOVED lines=10> */
[----:B------:R-:W-:Y:S01]  /*1550*/  PRMT R23, R23, 0x5410, R122 ;  /* 0x0000541017177816 */ /* 0x000fe2000000007a */
[----:B------:R-:W-:Y:S01]  /*1560*/  STS.128 [R5+UR19], R16 ;  /* 0x0000001005007988 */ /* 0x000fe20008000c13 */
[----:B------:R-:W-:-:S03]  /*1570*/  IMAD.MOV.U32 R57, RZ, RZ, -0x800000 ;  /* 0xff800000ff397424 */ /* 0x000fc600078e00ff */
[----:B------:R1:W-:Y:S01]  /*1580*/  STS.128 [R6+UR19], R20 ;  /* 0x0000001406007988 */ /* 0x0003e20008000c13 */
[----:B------:R-:W-:Y:S01]  /*1590*/  IMAD.MOV.U32 R209, RZ, RZ, 0x3f800000 ;  /* 0x3f800000ffd17424 */ /* 0x000fe200078e00ff */
[----:B------:R-:W-:Y:S02]  /*15a0*/  CS2R R120, SRZ ;  /* 0x0000000000787805 */ /* 0x000fe4000001ff00 */
[----:B------:R-:W-:Y:S02]  /*15b0*/  CS2R R122, SRZ ;  /* 0x00000000007a7805 */ /* 0x000fe4000001ff00 */
[----:B------:R-:W-:Y:S02]  /*15c0*/  CS2R R124, SRZ ;  /* 0x00000000007c7805 */ /* 0x000fe4000001ff00 */
[----:B------:R-:W-:Y:S02]  /*15d0*/  CS2R R126, SRZ ;  /* 0x00000000007e7805 */ /* 0x000fe4000001ff00 */
[----:B------:R-:W-:-:S02]  /*15e0*/  CS2R R128, SRZ ;  /* 0x0000000000807805 */ /* 0x000fc4000001ff00 */
[----:B------:R-:W-:Y:S02]  /*15f0*/  CS2R R130, SRZ ;  /* 0x0000000000827805 */ /* 0x000fe4000001ff00 */
        /* <DEDUP_REMOVED lines=19> */
[----:B------:R-:W-:Y:S01]  /*1730*/  CS2R R118, SRZ ;  /* 0x0000000000767805 */ /* 0x000fe2000001ff00 */
[C---:B0-----:R-:W-:Y:S01]  /*1740*/  IMAD.SHL.U32 R4, R0.reuse, 0x10, RZ ;  /* 0x0000001000047824 */ /* 0x041fe200078e00ff */
[C---:B-1----:R-:W-:Y:S01]  /*1750*/  LOP3.LUT R6, R0.reuse, 0xe0, RZ, 0xc0, !PT ;  /* 0x000000e000067812 */ /* 0x042fe200078ec0ff */
[----:B------:R-:W-:Y:S01]  /*1760*/  IMAD.SHL.U32 R5, R0, 0x80, RZ ;  /* 0x0000008000057824 */ /* 0x000fe200078e00ff */
[----:B------:R-:W-:Y:S06]  /*1770*/  @!P0 BRA `(.L_x_0) ;  /* 0x0000004800488947 */ /* 0x000fec0003800000 */
[----:B------:R-:W0:Y:S01]  /*1780*/  LDC.64 R182, c[0x0][0x250] ;  /* 0x00009400ffb67b82 */ /* 0x000e220000000a00 */
[----:B------:R-:W-:Y:S01]  /*1790*/  SHF.R.U32.HI R11, RZ, 0x1, R6 ;  /* 0x00000001ff0b7819 */ /* 0x000fe20000011606 */
[----:B------:R-:W-:Y:S01]  /*17a0*/  ULDC UR4, c[0x0][0x258] ;  /* 0x0000960000047ab9 */ /* 0x000fe20000000800 */
[----:B------:R-:W-:Y:S01]  /*17b0*/  SHF.R.U32.HI R6, RZ, 0x2, R0 ;  /* 0x00000002ff067819 */ /* 0x000fe20000011600 */
[----:B------:R-:W-:Y:S01]  /*17c0*/  ULDC.64 UR6, c[0x0][0x218] ;  /* 0x0000860000067ab9 */ /* 0x000fe20000000a00 */
[----:B------:R-:W-:Y:S01]  /*17d0*/  LOP3.LUT R7, R0, 0x1, RZ, 0xc0, !PT ;  /* 0x0000000100077812 */ /* 0x000fe200078ec0ff */
[----:B------:R-:W-:Y:S01]  /*17e0*/  ULDC.64 UR16, c[0x0][0x260] ;  /* 0x0000980000107ab9 */ /* 0x000fe20000000a00 */
[----:B------:R-:W-:Y:S01]  /*17f0*/  SGXT.U32 R6, R6, 0x3 ;  /* 0x000000030606781a */ /* 0x000fe20000000000 */
[----:B------:R-:W1:Y:S01]  /*1800*/  LDC R25, c[0x0][0x268] ;  /* 0x00009a00ff197b82 */ /* 0x000e620000000800 */
[----:B------:R-:W-:Y:S01]  /*1810*/  LOP3.LUT R8, R0, 0x1c, RZ, 0xc0, !PT ;  /* 0x0000001c00087812 */ /* 0x000fe200078ec0ff */
[----:B------:R-:W-:Y:S01]  /*1820*/  UIMAD UR16, UR18, UR16, URZ ;  /* 0x00000010121072a4 */ /* 0x000fe2000f8e023f */
[----:B------:R-:W-:Y:S01]  /*1830*/  LOP3.LUT R194, R194, R11, R6, 0xfe, !PT ;  /* 0x0000000bc2c27212 */ /* 0x000fe200078efe06 */
[----:B------:R-:W-:Y:S01]  /*1840*/  IMAD.MOV.U32 R210, RZ, RZ, -0x800000 ;  /* 0xff800000ffd27424 */ /* 0x000fe200078e00ff */
[----:B------:R-:W-:Y:S01]  /*1850*/  SHF.R.U32.HI R6, RZ, 0x6, R0 ;  /* 0x00000006ff067819 */ /* 0x000fe20000011600 */
[----:B------:R-:W-:Y:S01]  /*1860*/  IMAD R13, R7, 0x2, R8 ;  /* 0x00000002070d7824 */ /* 0x000fe200078e0208 */
[--C-:B------:R-:W-:Y:S01]  /*1870*/  SHF.R.U32.HI R9, RZ, 0x5, R0.reuse ;  /* 0x00000005ff097819 */ /* 0x100fe20000011600 */
[----:B------:R-:W2:Y:S01]  /*1880*/  LDC.64 R16, c[0x0][0x220] ;  /* 0x00008800ff107b82 */ /* 0x000ea20000000a00 */
[----:B------:R-:W-:Y:S01]  /*1890*/  SGXT.U32 R6, R6, 0x2 ;  /* 0x000000020606781a */ /* 0x000fe20000000000 */
[----:B------:R-:W-:Y:S01]  /*18a0*/  IMAD.MOV.U32 R204, RZ, RZ, 0x3f800000 ;  /* 0x3f800000ffcc7424 */ /* 0x000fe200078e00ff */
[C---:B------:R-:W-:Y:S01]  /*18b0*/  LOP3.LUT R7, R0.reuse, 0x3f, RZ, 0xc0, !PT ;  /* 0x0000003f00077812 */ /* 0x040fe200078ec0ff */
[----:B------:R-:W-:Y:S01]  /*18c0*/  IMAD.MOV.U32 R202, RZ, RZ, 0x3f800000 ;  /* 0x3f800000ffca7424 */ /* 0x000fe200078e00ff */
[----:B------:R-:W-:Y:S01]  /*18d0*/  R2UR UR22, R9 ;  /* 0x00000000091672ca */ /* 0x000fe200000e0000 */
[----:B------:R-:W-:Y:S01]  /*18e0*/  IMAD.MOV.U32 R208, RZ, RZ, 0x3f800000 ;  /* 0x3f800000ffd07424 */ /* 0x000fe200078e00ff */
[----:B------:R-:W-:Y:S01]  /*18f0*/  LEA.HI R14, R0, 0x3c, RZ, 0x1a ;  /* 0x0000003c000e7811 */ /* 0x000fe200078fd0ff */
[----:B0-----:R-:W-:Y:S01]  /*1900*/  IMAD R198, R6, R183, RZ ;  /* 0x000000b706c67224 */ /* 0x001fe200078e02ff */
[----:B------:R-:W-:Y:S01]  /*1910*/  LEA.HI R12, R0, 0x2c, RZ, 0x1a ;  /* 0x0000002c000c7811 */ /* 0x000fe200078fd0ff */
[----:B------:R-:W-:Y:S01]  /*1920*/  IMAD R9, R7, UR4, RZ ;  /* 0x0000000407097c24 */ /* 0x000fe2000f8e02ff */
[----:B------:R-:W-:Y:S01]  /*1930*/  USHF.R.S32.HI UR4, URZ, 0x1f, UR16 ;  /* 0x0000001f3f047899 */ /* 0x000fe20008011410 */
[----:B------:R-:W-:Y:S01]  /*1940*/  IMAD R182, R182, UR18, RZ ;  /* 0x00000012b6b67c24 */ /* 0x000fe2000f8e02ff */
[----:B------:R-:W-:Y:S01]  /*1950*/  SHF.R.U32.HI R196, RZ, 0x1, R0 ;  /* 0x00000001ffc47819 */ /* 0x000fe20000011600 */
[----:B------:R-:W-:Y:S01]  /*1960*/  IMAD R186, R183, 0x4, R198 ;  /* 0x00000004b7ba7824 */ /* 0x000fe200078e02c6 */
[----:B------:R-:W-:Y:S01]  /*1970*/  SHF.R.S32.HI R15, RZ, 0x1f, R9 ;  /* 0x0000001fff0f7819 */ /* 0x000fe20000011409 */
[----:B-1----:R-:W-:Y:S01]  /*1980*/  IMAD R164, R6, R25, RZ ;  /* 0x0000001906a47224 */ /* 0x002fe200078e02ff */
[----:B------:R-:W-:Y:S01]  /*1990*/  IADD3 R175, P0, P1, R9, UR6, R182 ;  /* 0x0000000609af7c10 */ /* 0x000fe2000f91e0b6 */
[----:B------:R-:W-:Y:S01]  /*19a0*/  IMAD R184, R183, 0x4, R186 ;  /* 0x00000004b7b87824 */ /* 0x000fe200078e02ba */
[----:B------:R-:W-:Y:S01]  /*19b0*/  SHF.R.S32.HI R182, RZ, 0x1f, R182 ;  /* 0x0000001fffb67819 */ /* 0x000fe200000114b6 */
[----:B------:R-:W-:Y:S01]  /*19c0*/  IMAD R158, R25, 0x4, R164 ;  /* 0x00000004199e7824 */ /* 0x000fe200078e02a4 */
[----:B------:R-:W-:Y:S01]  /*19d0*/  IADD3 R199, P4, R198, R175, RZ ;  /* 0x000000afc6c77210 */ /* 0x000fe20007f9e0ff */
[----:B------:R-:W-:Y:S01]  /*19e0*/  IMAD R188, R14, R183, RZ ;  /* 0x000000b70ebc7224 */ /* 0x000fe200078e02ff */
[----:B------:R-:W-:Y:S01]  /*19f0*/  IADD3.X R15, R15, UR7, R182, P0, P1 ;  /* 0x000000070f0f7c10 */ /* 0x000fe200087e24b6 */
[----:B------:R-:W-:Y:S01]  /*1a00*/  IMAD R182, R183, 0x8, R184 ;  /* 0x00000008b7b67824 */ /* 0x000fe200078e02b8 */
[----:B------:R-:W-:Y:S01]  /*1a10*/  LEA.HI R8, R0, 0xc, RZ, 0x1a ;  /* 0x0000000c00087811 */ /* 0x000fe200078fd0ff */
[----:B------:R-:W-:Y:S01]  /*1a20*/  IMAD R154, R25, 0x4, R158 ;  /* 0x00000004199a7824 */ /* 0x000fe200078e029e */
[----:B------:R-:W-:Y:S01]  /*1a30*/  IADD3 R207, P3, R188, R175, RZ ;  /* 0x000000afbccf7210 */ /* 0x000fe20007f7e0ff */
[C---:B------:R-:W-:Y:S01]  /*1a40*/  IMAD R180, R183.reuse, 0x4, R182 ;  /* 0x00000004b7b47824 */ /* 0x040fe200078e02b6 */
[----:B------:R-:W-:Y:S01]  /*1a50*/  LEA.HI R10, R0, 0x1c, RZ, 0x1a ;  /* 0x0000001c000a7811 */ /* 0x000fe200078fd0ff */
[----:B------:R-:W-:Y:S01]  /*1a60*/  IMAD R190, R12, R183, RZ ;  /* 0x000000b70cbe7224 */ /* 0x000fe200078e02ff */
[----:B------:R-:W-:Y:S01]  /*1a70*/  LEA.HI.X.SX32 R188, R188, R15, 0x1, P3 ;  /* 0x0000000fbcbc7211 */ /* 0x000fe200018f0eff */
[----:B------:R-:W-:Y:S01]  /*1a80*/  IMAD R178, R183, 0x4, R180 ;  /* 0x00000004b7b27824 */ /* 0x000fe200078e02b4 */
[-C--:B------:R-:W-:Y:S01]  /*1a90*/  IADD3 R193, P3, R182, R175.reuse, RZ ;  /* 0x000000afb6c17210 */ /* 0x080fe20007f7e0ff */
[----:B------:R-:W-:Y:S01]  /*1aa0*/  IMAD R153, R25, 0x8, R154 ;  /* 0x0000000819997824 */ /* 0x000fe200078e029a */
[----:B------:R-:W-:Y:S01]  /*1ab0*/  IADD3 R205, P2, R190, R175, RZ ;  /* 0x000000afbecd7210 */ /* 0x000fe20007f5e0ff */
[----:B------:R-:W-:Y:S01]  /*1ac0*/  IMAD R176, R183, 0x8, R178 ;  /* 0x00000008b7b07824 */ /* 0x000fe200078e02b2 */
[-C--:B------:R-:W-:Y:S01]  /*1ad0*/  LEA.HI.X.SX32 R182, R182, R15.reuse, 0x1, P3 ;  /* 0x0000000fb6b67211 */ /* 0x080fe200018f0eff */
[----:B------:R-:W-:Y:S01]  /*1ae0*/  IMAD R152, R25, 0x4, R153 ;  /* 0x0000000419987824 */ /* 0x000fe200078e0299 */
[----:B------:R-:W-:Y:S01]  /*1af0*/  LEA.HI.X.SX32 R190, R190, R15, 0x1, P2 ;  /* 0x0000000fbebe7211 */ /* 0x000fe200010f0eff */
[----:B------:R-:W-:Y:S01]  /*1b00*/  IMAD R174, R183, 0x4, R176 ;  /* 0x00000004b7ae7824 */ /* 0x000fe200078e02b0 */
[-C--:B------:R-:W-:Y:S01]  /*1b10*/  IADD3 R195, P2, R184, R175.reuse, RZ ;  /* 0x000000afb8c37210 */ /* 0x080fe20007f5e0ff */
[----:B------:R-:W-:Y:S01]  /*1b20*/  IMAD R7, R7, UR17, RZ ;  /* 0x0000001107077c24 */ /* 0x000fe2000f8e02ff */
[----:B------:R-:W-:Y:S01]  /*1b30*/  IADD3 R187, P3, R176, R175, RZ ;  /* 0x000000afb0bb7210 */ /* 0x000fe20007f7e0ff */
[----:B------:R-:W-:Y:S01]  /*1b40*/  IMAD R6, R183, 0x4, R174 ;  /* 0x00000004b7067824 */ /* 0x000fe200078e02ae */
[-C--:B------:R-:W-:Y:S01]  /*1b50*/  LEA.HI.X.SX32 R198, R198, R15.reuse, 0x1, P4 ;  /* 0x0000000fc6c67211 */ /* 0x080fe200020f0eff */
[----:B------:R-:W-:Y:S01]  /*1b60*/  IMAD R20, R25, 0x4, R152 ;  /* 0x0000000419147824 */ /* 0x000fe200078e0298 */
[----:B--2---:R-:W-:Y:S01]  /*1b70*/  IADD3 R9, P0, P1, R7, UR16, R16 ;  /* 0x0000001007097c10 */ /* 0x004fe2000f91e010 */
[----:B------:R-:W-:Y:S01]  /*1b80*/  IMAD R172, R183, 0x8, R6 ;  /* 0x00000008b7ac7824 */ /* 0x000fe200078e0206 */
[----:B------:R-:W-:Y:S01]  /*1b90*/  SHF.R.S32.HI R18, RZ, 0x1f, R7 ;  /* 0x0000001fff127819 */ /* 0x000fe20000011407 */
[----:B------:R-:W-:Y:S01]  /*1ba0*/  IMAD R19, R25, 0x8, R20 ;  /* 0x0000000819137824 */ /* 0x000fe200078e0214 */
[----:B------:R-:W-:Y:S01]  /*1bb0*/  LEA.HI.X.SX32 R184, R184, R15, 0x1, P2 ;  /* 0x0000000fb8b87211 */ /* 0x000fe200010f0eff */
[----:B------:R-:W-:Y:S01]  /*1bc0*/  IMAD R12, R12, R25, RZ ;  /* 0x000000190c0c7224 */ /* 0x000fe200078e02ff */
[----:B------:R-:W-:Y:S01]  /*1bd0*/  IADD3 R197, P4, R186, R175, RZ ;  /* 0x000000afbac57210 */ /* 0x000fe20007f9e0ff */
[----:B------:R-:W-:Y:S01]  /*1be0*/  IMAD R200, R8, R183, RZ ;  /* 0x000000b708c87224 */ /* 0x000fe200078e02ff */
[----:B------:R-:W-:Y:S01]  /*1bf0*/  IADD3 R189, P2, R178, R175, RZ ;  /* 0x000000afb2bd7210 */ /* 0x000fe20007f5e0ff */
[----:B------:R-:W-:Y:S01]  /*1c00*/  IMAD R192, R10, R183, RZ ;  /* 0x000000b70ac07224 */ /* 0x000fe200078e02ff */
[----:B------:R-:W-:Y:S01]  /*1c10*/  LEA.HI.X.SX32 R176, R176, R15, 0x1, P3 ;  /* 0x0000000fb0b07211 */ /* 0x000fe200018f0eff */
[----:B------:R-:W-:Y:S01]  /*1c20*/  IMAD R16, R183, 0x4, R172 ;  /* 0x00000004b7107824 */ /* 0x000fe200078e02ac */
[----:B------:R-:W-:Y:S01]  /*1c30*/  IADD3 R179, P3, R172, R175, RZ ;  /* 0x000000afacb37210 */ /* 0x000fe20007f7e0ff */
[-C--:B------:R-:W-:Y:S01]  /*1c40*/  IMAD R8, R8, R25.reuse, RZ ;  /* 0x0000001908087224 */ /* 0x080fe200078e02ff */
[----:B------:R-:W-:Y:S01]  /*1c50*/  SGXT.U32 R196, R196, 0x1 ;  /* 0x00000001c4c4781a */ /* 0x000fe20000000000 */
[----:B------:R-:W-:Y:S01]  /*1c60*/  IMAD R10, R10, R25, RZ ;  /* 0x000000190a0a7224 */ /* 0x000fe200078e02ff */
[----:B------:R-:W-:Y:S01]  /*1c70*/  IADD3.X R7, R18, UR4, R17, P0, P1 ;  /* 0x0000000412077c10 */ /* 0x000fe200087e2411 */
[----:B------:R-:W-:Y:S01]  /*1c80*/  IMAD R18, R25, 0x4, R19 ;  /* 0x0000000419127824 */ /* 0x000fe200078e0213 */
[-C--:B------:R-:W-:Y:S01]  /*1c90*/  LEA.HI.X.SX32 R186, R186, R15.reuse, 0x1, P4 ;  /* 0x0000000fbaba7211 */ /* 0x080fe200020f0eff */
[----:B------:R-:W-:Y:S01]  /*1ca0*/  IMAD R170, R183, 0x4, R16 ;  /* 0x00000004b7aa7824 */ /* 0x000fe200078e0210 */
[----:B------:R-:W-:Y:S01]  /*1cb0*/  LEA.HI.X.SX32 R178, R178, R15, 0x1, P2 ;  /* 0x0000000fb2b27211 */ /* 0x000fe200010f0eff */
[----:B------:R-:W-:Y:S01]  /*1cc0*/  IMAD R14, R14, R25, RZ ;  /* 0x000000190e0e7224 */ /* 0x000fe200078e02ff */
[-C--:B------:R-:W-:Y:S01]  /*1cd0*/  IADD3 R191, P4, R180, R175.reuse, RZ ;  /* 0x000000afb4bf7210 */ /* 0x080fe20007f9e0ff */
[----:B------:R-:W-:Y:S01]  /*1ce0*/  UIADD3 UR4, UR19, 0x4000, URZ ;  /* 0x0000400013047890 */ /* 0x000fe2000fffe03f */
[----:B------:R-:W-:Y:S01]  /*1cf0*/  IADD3 R181, P2, R6, R175, RZ ;  /* 0x000000af06b57210 */ /* 0x000fe20007f5e0ff */
[----:B------:R-:W-:Y:S01]  /*1d00*/  IMAD.MOV.U32 R209, RZ, RZ, 0x3f800000 ;  /* 0x3f800000ffd17424 */ /* 0x000fe200078e00ff */
[----:B------:R-:W-:Y:S01]  /*1d10*/  IADD3 R169, P0, R164, R9, RZ ;  /* 0x00000009a4a97210 */ /* 0x000fe20007f1e0ff */
[----:B------:R-:W-:Y:S01]  /*1d20*/  USHF.R.U32.HI UR4, URZ, 0x4, UR4 ;  /* 0x000000043f047899 */ /* 0x000fe20008011604 */
[----:B------:R-:W-:Y:S01]  /*1d30*/  LEA.HI.X.SX32 R172, R172, R15, 0x1, P3 ;  /* 0x0000000facac7211 */ /* 0x000fe200018f0eff */
[----:B------:R-:W-:Y:S01]  /*1d40*/  IMAD.MOV.U32 R206, RZ, RZ, -0x800000 ;  /* 0xff800000ffce7424 */ /* 0x000fe200078e00ff */
[----:B------:R-:W-:Y:S01]  /*1d50*/  LOP3.LUT R196, R13, R196, RZ, 0xfc, !PT ;  /* 0x000000c40dc47212 */ /* 0x000fe200078efcff */
[----:B------:R-:W-:Y:S01]  /*1d60*/  IMAD R13, R25, 0x4, R18 ;  /* 0x00000004190d7824 */ /* 0x000fe200078e0212 */
[----:B------:R-:W-:Y:S01]  /*1d70*/  IADD3 R166, P3, R12, R9, RZ ;  /* 0x000000090ca67210 */ /* 0x000fe20007f7e0ff */
[----:B------:R-:W-:Y:S01]  /*1d80*/  USGXT.U32 UR8, UR4, 0xe ;  /* 0x0000000e0408789a */ /* 0x000fe20008000000 */
[-C--:B------:R-:W-:Y:S01]  /*1d90*/  LEA.HI.X.SX32 R180, R180, R15.reuse, 0x1, P4 ;  /* 0x0000000fb4b47211 */ /* 0x080fe200020f0eff */
[----:B------:R-:W-:Y:S01]  /*1da0*/  IMAD.MOV.U32 R211, RZ, RZ, -0x800000 ;  /* 0xff800000ffd37424 */ /* 0x000fe200078e00ff */
[----:B------:R-:W-:Y:S01]  /*1db0*/  LEA.HI.X.SX32 R173, R6, R15, 0x1, P2 ;  /* 0x0000000f06ad7211 */ /* 0x000fe200010f0eff */
[----:B------:R-:W-:Y:S01]  /*1dc0*/  IMAD.MOV.U32 R6, RZ, RZ, RZ ;  /* 0x000000ffff067224 */ /* 0x000fe200078e00ff */
[----:B------:R-:W-:-:S02]  /*1dd0*/  LEA.HI.X.SX32 R164, R164, R7, 0x1, P0 ;  /* 0x00000007a4a47211 */ /* 0x000fc400000f0eff */
[----:B------:R-:W-:Y:S02]  /*1de0*/  CS2R R120, SRZ ;  /* 0x0000000000787805 */ /* 0x000fe4000001ff00 */
[----:B------:R-:W-:Y:S02]  /*1df0*/  IADD3 R185, P4, R174, R175, RZ ;  /* 0x000000afaeb97210 */ /* 0x000fe40007f9e0ff */
[----:B------:R-:W-:Y:S02]  /*1e00*/  CS2R R122, SRZ ;  /* 0x00000000007a7805 */ /* 0x000fe4000001ff00 */
[-C--:B------:R-:W-:Y:S02]  /*1e10*/  IADD3 R168, P1, R8, R9.reuse, RZ ;  /* 0x0000000908a87210 */ /* 0x080fe40007f3e0ff */
[----:B------:R-:W-:Y:S02]  /*1e20*/  CS2R R124, SRZ ;  /* 0x00000000007c7805 */ /* 0x000fe4000001ff00 */
[----:B------:R-:W-:-:S02]  /*1e30*/  IADD3 R167, P2, R10, R9, RZ ;  /* 0x000000090aa77210 */ /* 0x000fc40007f5e0ff */
[----:B------:R-:W-:Y:S02]  /*1e40*/  CS2R R126, SRZ ;  /* 0x00000000007e7805 */ /* 0x000fe4000001ff00 */
[----:B------:R-:W-:Y:S02]  /*1e50*/  IADD3 R161, P0, R158, R9, RZ ;  /* 0x000000099ea17210 */ /* 0x000fe40007f1e0ff */
[----:B------:R-:W-:Y:S02]  /*1e60*/  CS2R R128, SRZ ;  /* 0x0000000000807805 */ /* 0x000fe4000001ff00 */
[----:B------:R-:W-:Y:S01]  /*1e70*/  LEA.HI.X.SX32 R160, R12, R7, 0x1, P3 ;  /* 0x000000070ca07211 */ /* 0x000fe200018f0eff */
[----:B------:R-:W-:Y:S01]  /*1e80*/  IMAD R12, R25, 0x8, R13 ;  /* 0x00000008190c7824 */ /* 0x000fe200078e020d */
[----:B------:R-:W-:Y:S02]  /*1e90*/  LEA.HI.X.SX32 R174, R174, R15, 0x1, P4 ;  /* 0x0000000faeae7211 */ /* 0x000fe400020f0eff */
[----:B------:R-:W-:-:S02]  /*1ea0*/  CS2R R130, SRZ ;  /* 0x0000000000827805 */ /* 0x000fc4000001ff00 */
[-C--:B------:R-:W-:Y:S01]  /*1eb0*/  LEA.HI.X.SX32 R163, R8, R7.reuse, 0x1, P1 ;  /* 0x0000000708a37211 */ /* 0x080fe200008f0eff */
[C---:B------:R-:W-:Y:S01]  /*1ec0*/  IMAD R11, R25.reuse, 0x4, R12 ;  /* 0x00000004190b7824 */ /* 0x040fe200078e020c */
[-C--:B------:R-:W-:Y:S02]  /*1ed0*/  LEA.HI.X.SX32 R162, R10, R7.reuse, 0x1, P2 ;  /* 0x000000070aa27211 */ /* 0x080fe400010f0eff */
[----:B------:R-:W-:Y:S02]  /*1ee0*/  CS2R R132, SRZ ;  /* 0x0000000000847805 */ /* 0x000fe4000001ff00 */
[----:B------:R-:W-:Y:S01]  /*1ef0*/  LEA.HI.X.SX32 R158, R158, R7, 0x1, P0 ;  /* 0x000000079e9e7211 */ /* 0x000fe200000f0eff */
[----:B------:R-:W-:Y:S01]  /*1f00*/  IMAD R10, R25, 0x4, R11 ;  /* 0x00000004190a7824 */ /* 0x000fe200078e020b */
[----:B------:R-:W-:Y:S02]  /*1f10*/  IADD3 R201, P5, R200, R175, RZ ;  /* 0x000000afc8c97210 */ /* 0x000fe40007fbe0ff */
[----:B------:R-:W-:-:S02]  /*1f20*/  CS2R R134, SRZ ;  /* 0x0000000000867805 */ /* 0x000fc4000001ff00 */
[----:B------:R-:W-:Y:S02]  /*1f30*/  IADD3 R177, P4, R16, R175, RZ ;  /* 0x000000af10b17210 */ /* 0x000fe40007f9e0ff */
[----:B------:R-:W-:Y:S02]  /*1f40*/  CS2R R136, SRZ ;  /* 0x0000000000887805 */ /* 0x000fe4000001ff00 */
[-C--:B------:R-:W-:Y:S02]  /*1f50*/  IADD3 R157, P0, R154, R9.reuse, RZ ;  /* 0x000000099a9d7210 */ /* 0x080fe40007f1e0ff */
[----:B------:R-:W-:Y:S02]  /*1f60*/  CS2R R138, SRZ ;  /* 0x00000000008a7805 */ /* 0x000fe4000001ff00 */
[----:B------:R-:W-:Y:S02]  /*1f70*/  IADD3 R156, P1, R153, R9, RZ ;  /* 0x00000009999c7210 */ /* 0x000fe40007f3e0ff */
[----:B------:R-:W-:-:S02]  /*1f80*/  CS2R R140, SRZ ;  /* 0x00000000008c7805 */ /* 0x000fc4000001ff00 */
[----:B------:R-:W-:Y:S02]  /*1f90*/  IADD3 R155, P2, R152, R9, RZ ;  /* 0x00000009989b7210 */ /* 0x000fe40007f5e0ff */
[----:B------:R-:W-:Y:S02]  /*1fa0*/  CS2R R142, SRZ ;  /* 0x00000000008e7805 */ /* 0x000fe4000001ff00 */
[----:B------:R-:W-:Y:S02]  /*1fb0*/  IADD3 R203, P6, R192, R175, RZ ;  /* 0x000000afc0cb7210 */ /* 0x000fe40007fde0ff */
[----:B------:R-:W-:Y:S02]  /*1fc0*/  CS2R R144, SRZ ;  /* 0x0000000000907805 */ /* 0x000fe4000001ff00 */
[----:B------:R-:W-:Y:S02]  /*1fd0*/  LEA.HI.X.SX32 R200, R200, R15, 0x1, P5 ;  /* 0x0000000fc8c87211 */ /* 0x000fe400028f0eff */
[----:B------:R-:W-:-:S02]  /*1fe0*/  CS2R R146, SRZ ;  /* 0x0000000000927805 */ /* 0x000fc4000001ff00 */
[----:B------:R-:W-:Y:S02]  /*1ff0*/  LEA.HI.X.SX32 R171, R16, R15, 0x1, P4 ;  /* 0x0000000f10ab7211 */ /* 0x000fe400020f0eff */
[----:B------:R-:W-:Y:S02]  /*2000*/  CS2R R148, SRZ ;  /* 0x0000000000947805 */ /* 0x000fe4000001ff00 */
[-C--:B------:R-:W-:Y:S02]  /*2010*/  LEA.HI.X.SX32 R154, R154, R7.reuse, 0x1, P0 ;  /* 0x000000079a9a7211 */ /* 0x080fe400000f0eff */
[----:B------:R-:W-:Y:S02]  /*2020*/  CS2R R150, SRZ ;  /* 0x0000000000967805 */ /* 0x000fe4000001ff00 */
[----:B------:R-:W-:Y:S02]  /*2030*/  LEA.HI.X.SX32 R153, R153, R7, 0x1, P1 ;  /* 0x0000000799997211 */ /* 0x000fe400008f0eff */
[----:B------:R-:W-:-:S02]  /*2040*/  CS2R R88, SRZ ;  /* 0x0000000000587805 */ /* 0x000fc4000001ff00 */
[----:B------:R-:W-:Y:S02]  /*2050*/  LEA.HI.X.SX32 R152, R152, R7, 0x1, P2 ;  /* 0x0000000798987211 */ /* 0x000fe400010f0eff */
[----:B------:R-:W-:Y:S02]  /*2060*/  CS2R R90, SRZ ;  /* 0x00000000005a7805 */ /* 0x000fe4000001ff00 */
[----:B------:R-:W-:Y:S02]  /*2070*/  IADD3 R175, P5, R170, R175, RZ ;  /* 0x000000afaaaf7210 */ /* 0x000fe40007fbe0ff */
[----:B------:R-:W-:Y:S02]  /*2080*/  CS2R R92, SRZ ;  /* 0x00000000005c7805 */ /* 0x000fe4000001ff00 */
[----:B------:R-:W-:Y:S02]  /*2090*/  IADD3 R165, P4, R14, R9, RZ ;  /* 0x000000090ea57210 */ /* 0x000fe40007f9e0ff */
[----:B------:R-:W-:-:S02]  /*20a0*/  CS2R R94, SRZ ;  /* 0x00000000005e7805 */ /* 0x000fc4000001ff00 */
[-C--:B------:R-:W-:Y:S02]  /*20b0*/  IADD3 R23, P0, R20, R9.reuse, RZ ;  /* 0x0000000914177210 */ /* 0x080fe40007f1e0ff */
[----:B------:R-:W-:Y:S02]  /*20c0*/  CS2R R96, SRZ ;  /* 0x0000000000607805 */ /* 0x000fe4000001ff00 */
[-C--:B------:R-:W-:Y:S02]  /*20d0*/  IADD3 R22, P1, R19, R9.reuse, RZ ;  /* 0x0000000913167210 */ /* 0x080fe40007f3e0ff */
[----:B------:R-:W-:Y:S02]  /*20e0*/  CS2R R98, SRZ ;  /* 0x0000000000627805 */ /* 0x000fe4000001ff00 */
[----:B------:R-:W-:Y:S02]  /*20f0*/  IADD3 R21, P2, R18, R9, RZ ;  /* 0x0000000912157210 */ /* 0x000fe40007f5e0ff */
[----:B------:R-:W-:-:S02]  /*2100*/  CS2R R100, SRZ ;  /* 0x0000000000647805 */ /* 0x000fc4000001ff00 */
[-C--:B------:R-:W-:Y:S02]  /*2110*/  LEA.HI.X.SX32 R192, R192, R15.reuse, 0x1, P6 ;  /* 0x0000000fc0c07211 */ /* 0x080fe400030f0eff */
[----:B------:R-:W-:Y:S02]  /*2120*/  CS2R R102, SRZ ;  /* 0x0000000000667805 */ /* 0x000fe4000001ff00 */
[----:B------:R-:W-:Y:S02]  /*2130*/  LEA.HI.X.SX32 R170, R170, R15, 0x1, P5 ;  /* 0x0000000faaaa7211 */ /* 0x000fe400028f0eff */
[----:B------:R-:W-:Y:S02]  /*2140*/  CS2R R104, SRZ ;  /* 0x0000000000687805 */ /* 0x000fe4000001ff00 */
[----:B------:R-:W-:Y:S02]  /*2150*/  LEA.HI.X.SX32 R159, R14, R7, 0x1, P4 ;  /* 0x000000070e9f7211 */ /* 0x000fe400020f0eff */
[----:B------:R-:W-:-:S02]  /*2160*/  CS2R R106, SRZ ;  /* 0x00000000006a7805 */ /* 0x000fc4000001ff00 */
[-C--:B------:R-:W-:Y:S02]  /*2170*/  LEA.HI.X.SX32 R20, R20, R7.reuse, 0x1, P0 ;  /* 0x0000000714147211 */ /* 0x080fe400000f0eff */
[----:B------:R-:W-:Y:S02]  /*2180*/  CS2R R108, SRZ ;  /* 0x00000000006c7805 */ /* 0x000fe4000001ff00 */
[-C--:B------:R-:W-:Y:S02]  /*2190*/  LEA.HI.X.SX32 R19, R19, R7.reuse, 0x1, P1 ;  /* 0x0000000713137211 */ /* 0x080fe400008f0eff */
[----:B------:R-:W-:Y:S02]  /*21a0*/  CS2R R110, SRZ ;  /* 0x00000000006e7805 */ /* 0x000fe4000001ff00 */
[----:B------:R-:W-:Y:S02]  /*21b0*/  LEA.HI.X.SX32 R18, R18, R7, 0x1, P2 ;  /* 0x0000000712127211 */ /* 0x000fe400010f0eff */
[----:B------:R-:W-:-:S02]  /*21c0*/  CS2R R112, SRZ ;  /* 0x0000000000707805 */ /* 0x000fc4000001ff00 */
[-C--:B------:R-:W-:Y:S02]  /*21d0*/  IADD3 R17, P0, R13, R9.reuse, RZ ;  /* 0x000000090d117210 */ /* 0x080fe40007f1e0ff */
[----:B------:R-:W-:Y:S02]  /*21e0*/  CS2R R114, SRZ ;  /* 0x0000000000727805 */ /* 0x000fe4000001ff00 */
[-C--:B------:R-:W-:Y:S02]  /*21f0*/  IADD3 R16, P1, R12, R9.reuse, RZ ;  /* 0x000000090c107210 */ /* 0x080fe40007f3e0ff */
[----:B------:R-:W-:Y:S02]  /*2200*/  CS2R R116, SRZ ;  /* 0x0000000000747805 */ /* 0x000fe4000001ff00 */
[----:B------:R-:W-:Y:S02]  /*2210*/  IADD3 R15, P2, R11, R9, RZ ;  /* 0x000000090b0f7210 */ /* 0x000fe40007f5e0ff */
[----:B------:R-:W-:-:S02]  /*2220*/  CS2R R118, SRZ ;  /* 0x0000000000767805 */ /* 0x000fc4000001ff00 */
[----:B------:R-:W-:Y:S01]  /*2230*/  IADD3 R14, P3, R10, R9, RZ ;  /* 0x000000090a0e7210 */ /* 0x000fe20007f7e0ff */
[----:B------:R-:W-:Y:S01]  /*2240*/  IMAD.MOV.U32 R9, RZ, RZ, -0x800000 ;  /* 0xff800000ff097424 */ /* 0x000fe200078e00ff */
[-C--:B------:R-:W-:Y:S01]  /*2250*/  LEA.HI.X.SX32 R13, R13, R7.reuse, 0x1, P0 ;  /* 0x000000070d0d7211 */ /* 0x080fe200000f0eff */
[----:B------:R-:W-:Y:S01]  /*2260*/  UMOV UR10, 0xfffffffe ;  /* 0xfffffffe000a7882 */ /* 0x000fe20000000000 */
[-C--:B------:R-:W-:Y:S01]  /*2270*/  LEA.HI.X.SX32 R12, R12, R7.reuse, 0x1, P1 ;  /* 0x000000070c0c7211 */ /* 0x080fe200008f0eff */
[----:B------:R-:W-:Y:S01]  /*2280*/  UMOV UR11, 0x7fffffdf ;  /* 0x7fffffdf000b7882 */ /* 0x000fe20000000000 */
[-C--:B------:R-:W-:Y:S01]  /*2290*/  LEA.HI.X.SX32 R11, R11, R7.reuse, 0x1, P2 ;  /* 0x000000070b0b7211 */ /* 0x080fe200010f0eff */
[----:B------:R-:W-:Y:S01]  /*22a0*/  UMOV UR9, URZ ;  /* 0x0000003f00097c82 */ /* 0x000fe20008000000 */
[----:B------:R-:W-:Y:S01]  /*22b0*/  LEA.HI.X.SX32 R10, R10, R7, 0x1, P3 ;  /* 0x000000070a0a7211 */ /* 0x000fe200018f0eff */
[----:B------:R-:W-:Y:S01]  /*22c0*/  UMOV UR5, URZ ;  /* 0x0000003f00057c82 */ /* 0x000fe20008000000 */
[----:B------:R-:W-:Y:S01]  /*22d0*/  SHF.R.S32.HI R7, RZ, 0x7, R0 ;  /* 0x00000007ff077819 */ /* 0x000fe20000011400 */
[----:B------:R-:W-:Y:S01]  /*22e0*/  UMOV UR6, URZ ;  /* 0x0000003f00067c82 */ /* 0x000fe20008000000 */
[----:B------:R-:W-:Y:S01]  /*22f0*/  LOP3.LUT P5, RZ, R0, 0x1, RZ, 0xc0, !PT ;  /* 0x0000000100ff7812 */ /* 0x000fe200078ac0ff */
[----:B------:R-:W-:Y:S01]  /*2300*/  UIADD3.64 UR10, UR8, -UR10, URZ ;  /* 0x8000000a080a7297 */ /* 0x000fe2000fffe03f */
[----:B------:R-:W-:Y:S01]  /*2310*/  SGXT R7, R7, 0x1 ;  /* 0x000000010707781a */ /* 0x000fe20000000200 */
[----:B------:R-:W-:Y:S01]  /*2320*/  UMOV UR4, URZ ;  /* 0x0000003f00047c82 */ /* 0x000fe20008000000 */
[----:B------:R-:W-:Y:S01]  /*2330*/  ULDC UR16, c[0x0][0x238] ;  /* 0x00008e0000107ab9 */ /* 0x000fe20000000800 */
[----:B------:R-:W-:Y:S01]  /*2340*/  UMOV UR14, UR8 ;  /* 0x00000008000e7c82 */ /* 0x000fe20008000000 */
[----:B------:R-:W-:Y:S01]  /*2350*/  LOP3.LUT R7, R7, 0x90, RZ, 0xc0, !PT ;  /* 0x0000009007077812 */ /* 0x000fe200078ec0ff */
[----:B------:R-:W-:-:S03]  /*2360*/  UMOV UR15, 0x80000020 ;  /* 0x80000020000f7882 */ /* 0x000fc60000000000 */
[----:B------:R-:W-:-:S04]  /*2370*/  LOP3.LUT R8, R7, 0x7f, R0, 0x78, !PT ;  /* 0x0000007f07087812 */ /* 0x000fc800078e7800 */
[----:B------:R-:W-:-:S07]  /*2380*/  LOP3.LUT R7, R8, 0x20, RZ, 0x3c, !PT ;  /* 0x0000002008077812 */ /* 0x000fce00078e3cff */
.L_x_1:
[----:B------:R-:W-:Y:S02]  /*2390*/  SHF.R.S32.HI R49, RZ, 0x1f, R6 ;  /* 0x0000001fff317819 */ /* 0x000fe40000011406 */
[C---:B------:R-:W-:Y:S02]  /*23a0*/  IADD3 R24, P0, R6.reuse, R199, RZ ;  /* 0x000000c706187210 */ /* 0x040fe40007f1e0ff */
[----:B------:R-:W-:-:S03]  /*23b0*/  IADD3 R32, P1, R6, R197, RZ ;  /* 0x000000c506207210 */ /* 0x000fc60007f3e0ff */
[C---:B------:R-:W-:Y:S01]  /*23c0*/  IMAD.X R25, R49.reuse, 0x1, R198, P0 ;  /* 0x0000000131197824 */ /* 0x040fe200000e06c6 */
[C---:B------:R-:W-:Y:S01]  /*23d0*/  IADD3 R34, P0, R6.reuse, R195, RZ ;  /* 0x000000c306227210 */ /* 0x040fe20007f1e0ff */
[C---:B------:R-:W-:Y:S01]  /*23e0*/  IMAD.X R33, R49.reuse, 0x1, R186, P1 ;  /* 0x0000000131217824 */ /* 0x040fe200008e06ba */
[C---:B------:R-:W-:Y:S02]  /*23f0*/  IADD3 R36, P1, R6.reuse, R201, RZ ;  /* 0x000000c906247210 */ /* 0x040fe40007f3e0ff */
[----:B------:R-:W2:Y:S01]  /*2400*/  LDG.E.U8 R41, desc[UR20][R24.64] ;  /* 0x0000001418297981 */ /* 0x000ea2000c1e1100 */
[C---:B------:R-:W-:Y:S01]  /*2410*/  IMAD.X R35, R49.reuse, 0x1, R184, P0 ;  /* 0x0000000131237824 */ /* 0x040fe200000e06b8 */
[C---:B------:R-:W-:Y:S01]  /*2420*/  IADD3 R38, P0, R6.reuse, R193, RZ ;  /* 0x000000c106267210 */ /* 0x040fe20007f1e0ff */
[C---:B------:R-:W-:Y:S01]  /*2430*/  IMAD.X R37, R49.reuse, 0x1, R200, P1 ;  /* 0x0000000131257824 */ /* 0x040fe200008e06c8 */
[C---:B------:R-:W-:Y:S01]  /*2440*/  IADD3 R26, P1, R6.reuse, R191, RZ ;  /* 0x000000bf061a7210 */ /* 0x040fe20007f3e0ff */
[----:B------:R0:W3:Y:S02]  /*2450*/  LDG.E.U8 R40, desc[UR20][R32.64] ;  /* 0x0000001420287981 */ /* 0x0000e4000c1e1100 */
[C---:B------:R-:W-:Y:S01]  /*2460*/  IMAD.X R39, R49.reuse, 0x1, R182, P0 ;  /* 0x0000000131277824 */ /* 0x040fe200000e06b6 */
[C---:B------:R-:W-:Y:S01]  /*2470*/  IADD3 R30, P0, R6.reuse, R189, RZ ;  /* 0x000000bd061e7210 */ /* 0x040fe20007f1e0ff */
[C---:B------:R-:W-:Y:S01]  /*2480*/  IMAD.X R27, R49.reuse, 0x1, R180, P1 ;  /* 0x00000001311b7824 */ /* 0x040fe200008e06b4 */
[C---:B------:R-:W-:Y:S01]  /*2490*/  IADD3 R28, P1, R6.reuse, R203, RZ ;  /* 0x000000cb061c7210 */ /* 0x040fe20007f3e0ff */
[----:B------:R1:W4:Y:S02]  /*24a0*/  LDG.E.U8 R43, desc[UR20][R34.64] ;  /* 0x00000014222b7981 */ /* 0x000324000c1e1100 */
[C---:B------:R-:W-:Y:S01]  /*24b0*/  IMAD.X R31, R49.reuse, 0x1, R178, P0 ;  /* 0x00000001311f7824 */ /* 0x040fe200000e06b2 */
[----:B0-----:R-:W-:Y:S01]  /*24c0*/  IADD3 R32, P0, R6, R187, RZ ;  /* 0x000000bb06207210 */ /* 0x001fe20007f1e0ff */
[----:B------:R0:W5:Y:S01]  /*24d0*/  LDG.E.U8 R42, desc[UR20][R36.64] ;  /* 0x00000014242a7981 */ /* 0x000162000c1e1100 */
[----:B------:R-:W-:-:S03]  /*24e0*/  IMAD.X R29, R49, 0x1, R192, P1 ;  /* 0x00000001311d7824 */ /* 0x000fc600008e06c0 */
[----:B------:R-:W-:Y:S01]  /*24f0*/  IMAD.X R33, R49, 0x1, R176, P0 ;  /* 0x0000000131217824 */ /* 0x000fe200000e06b0 */
[C---:B-1----:R-:W-:Y:S01]  /*2500*/  IADD3 R34, P1, R6.reuse, R181, RZ ;  /* 0x000000b506227210 */ /* 0x042fe20007f3e0ff */
[----:B------:R1:W5:Y:S01]  /*2510*/  LDG.E.U8 R212, desc[UR20][R26.64] ;  /* 0x000000141ad47981 */ /* 0x000362000c1e1100 */
[----:B0-----:R-:W-:-:S03]  /*2520*/  IADD3 R36, P0, R6, R179, RZ ;  /* 0x000000b306247210 */ /* 0x001fc60007f1e0ff */
[C---:B------:R-:W-:Y:S01]  /*2530*/  IMAD.X R35, R49.reuse, 0x1, R173, P1 ;  /* 0x0000000131237824 */ /* 0x040fe200008e06ad */
[C---:B------:R-:W-:Y:S01]  /*2540*/  IADD3 R24, P1, R6.reuse, R175, RZ ;  /* 0x000000af06187210 */ /* 0x040fe20007f3e0ff */
[----:B------:R0:W3:Y:S01]  /*2550*/  LDG.E.U8 R45, desc[UR20][R30.64] ;  /* 0x000000141e2d7981 */ /* 0x0000e2000c1e1100 */
[C---:B------:R-:W-:Y:S01]  /*2560*/  IMAD.X R37, R49.reuse, 0x1, R172, P0 ;  /* 0x0000000131257824 */ /* 0x040fe200000e06ac */
[----:B-1----:R-:W-:Y:S02]  /*2570*/  IADD3 R26, P0, R6, R185, RZ ;  /* 0x000000b9061a7210 */ /* 0x002fe40007f1e0ff */
[----:B------:R1:W5:Y:S01]  /*2580*/  LDG.E.U8 R214, desc[UR20][R28.64] ;  /* 0x000000141cd67981 */ /* 0x000362000c1e1100 */
[----:B------:R-:W-:-:S03]  /*2590*/  IMAD.X R25, R49, 0x1, R170, P1 ;  /* 0x0000000131197824 */ /* 0x000fc600008e06aa */
[----:B------:R1:W5:Y:S01]  /*25a0*/  LDG.E.U8 R47, desc[UR20][R32.64] ;  /* 0x00000014202f7981 */ /* 0x000362000c1e1100 */
[----:B------:R-:W-:Y:S01]  /*25b0*/  IMAD.X R27, R49, 0x1, R174, P0 ;  /* 0x00000001311b7824 */ /* 0x000fe200000e06ae */
[C---:B0-----:R-:W-:Y:S02]  /*25c0*/  IADD3 R30, P1, R6.reuse, R205, RZ ;  /* 0x000000cd061e7210 */ /* 0x041fe40007f3e0ff */
[----:B------:R-:W5:Y:S01]  /*25d0*/  LDG.E.U8 R39, desc[UR20][R38.64] ;  /* 0x0000001426277981 */ /* 0x000f62000c1e1100 */
[----:B-1----:R-:W-:-:S03]  /*25e0*/  IADD3 R28, P2, R6, R177, RZ ;  /* 0x000000b1061c7210 */ /* 0x002fc60007f5e0ff */
[----:B------:R-:W5:Y:S01]  /*25f0*/  LDG.E.U8 R35, desc[UR20][R34.64] ;  /* 0x0000001422237981 */ /* 0x000f62000c1e1100 */
[----:B------:R-:W-:Y:S01]  /*2600*/  IADD3 R32, P0, R6, R207, RZ ;  /* 0x000000cf06207210 */ /* 0x000fe20007f1e0ff */
[C---:B------:R-:W-:Y:S02]  /*2610*/  IMAD.X R31, R49.reuse, 0x1, R190, P1 ;  /* 0x00000001311f7824 */ /* 0x040fe400008e06be */
[----:B------:R-:W5:Y:S01]  /*2620*/  LDG.E.U8 R37, desc[UR20][R36.64] ;  /* 0x0000001424257981 */ /* 0x000f62000c1e1100 */
[C---:B------:R-:W-:Y:S02]  /*2630*/  IMAD.X R29, R49.reuse, 0x1, R171, P2 ;  /* 0x00000001311d7824 */ /* 0x040fe400010e06ab */
[----:B------:R-:W-:Y:S01]  /*2640*/  IMAD.X R33, R49, 0x1, R188, P0 ;  /* 0x0000000131217824 */ /* 0x000fe200000e06bc */
[----:B------:R-:W5:Y:S04]  /*2650*/  LDG.E.U8 R25, desc[UR20][R24.64] ;  /* 0x0000001418197981 */ /* 0x000f68000c1e1100 */
[----:B------:R-:W5:Y:S04]  /*2660*/  LDG.E.U8 R216, desc[UR20][R26.64] ;  /* 0x000000141ad87981 */ /* 0x000f68000c1e1100 */
[----:B------:R-:W5:Y:S04]  /*2670*/  LDG.E.U8 R218, desc[UR20][R30.64] ;  /* 0x000000141eda7981 */ /* 0x000f68000c1e1100 */
[----:B------:R-:W5:Y:S04]  /*2680*/  LDG.E.U8 R220, desc[UR20][R28.64] ;  /* 0x000000141cdc7981 */ /* 0x000f68000c1e1100 */
[----:B------:R-:W5:Y:S01]  /*2690*/  LDG.E.U8 R222, desc[UR20][R32.64] ;  /* 0x0000001420de7981 */ /* 0x000f62000c1e1100 */
[----:B------:R-:W-:Y:S01]  /*26a0*/  BAR.SYNC.DEFER_BLOCKING 0x0 ;  /* 0x0000000000007b1d */ /* 0x000fe20000010000 */
[----:B------:R-:W-:-:S04]  /*26b0*/  USHF.L.U32 UR7, UR22, 0x6, URZ ;  /* 0x0000000616077899 */ /* 0x000fc8000800063f */
[----:B------:R-:W-:-:S04]  /*26c0*/  ULOP3.LUT UR7, UR7, 0x100, URZ, 0xc0, !UPT ;  /* 0x0000010007077892 */ /* 0x000fc8000f8ec03f */
[----:B------:R-:W-:-:S04]  /*26d0*/  ULEA.HI UR7, UR19, UR7, URZ, 0x1c ;  /* 0x0000000713077291 */ /* 0x000fc8000f8fe03f */
[----:B------:R-:W-:Y:S01]  /*26e0*/  ULOP3.LUT UR12, UR7, 0x3fff, URZ, 0xc0, !UPT ;  /* 0x00003fff070c7892 */ /* 0x000fe2000f8ec03f */
[----:B------:R-:W-:-:S03]  /*26f0*/  UMOV UR13, 0x80000020 ;  /* 0x80000020000d7882 */ /* 0x000fc60000000000 */
[----:B------:R-:W-:Y:S01]  /*2700*/  UIADD3 UR8, UP0, UR12, 0x2, URZ ;  /* 0x000000020c087890 */ /* 0x000fe2000ff1e03f */
[----:B------:R-:W-:-:S03]  /*2710*/  UMOV UR7, URZ ;  /* 0x0000003f00077c82 */ /* 0x000fc60008000000 */
[----:B------:R-:W-:Y:S01]  /*2720*/  UIADD3.X UR9, UR7, -0x7fffffe0, URZ, UP0, !UPT ;  /* 0x8000002007097890 */ /* 0x000fe200087fe43f */
[----:B--2---:R-:W-:Y:S04]  /*2730*/  STS.U8 [R8+UR19+0x4000], R41 ;  /* 0x0040002908007988 */ /* 0x004fe80008000013 */
[----:B----4-:R-:W-:Y:S04]  /*2740*/  STS.U8 [R8+UR19+0x4200], R43 ;  /* 0x0042002b08007988 */ /* 0x010fe80008000013 */
[----:B---3--:R-:W-:Y:S04]  /*2750*/  STS.U8 [R8+UR19+0x4600], R45 ;  /* 0x0046002d08007988 */ /* 0x008fe80008000013 */
[----:B-----5:R-:W-:Y:S04]  /*2760*/  STS.U8 [R8+UR19+0x4800], R47 ;  /* 0x0048002f08007988 */ /* 0x020fe80008000013 */
[----:B------:R-:W-:Y:S04]  /*2770*/  STS.U8 [R8+UR19+0x4400], R39 ;  /* 0x0044002708007988 */ /* 0x000fe80008000013 */
[----:B------:R-:W-:Y:S04]  /*2780*/  STS.U8 [R8+UR19+0x4a00], R35 ;  /* 0x004a002308007988 */ /* 0x000fe80008000013 */
[----:B------:R-:W-:Y:S04]  /*2790*/  STS.U8 [R8+UR19+0x4c00], R37 ;  /* 0x004c002508007988 */ /* 0x000fe80008000013 */
[----:B------:R-:W-:Y:S04]  /*27a0*/  STS.U8 [R8+UR19+0x4e00], R25 ;  /* 0x004e001908007988 */ /* 0x000fe80008000013 */
[----:B------:R-:W-:Y:S04]  /*27b0*/  STS.U8 [R7+UR19+0x4100], R40 ;  /* 0x0041002807007988 */ /* 0x000fe80008000013 */
[----:B------:R0:W-:Y:S04]  /*27c0*/  STS.U8 [R7+UR19+0x4300], R42 ;  /* 0x0043002a07007988 */ /* 0x0001e80008000013 */
[----:B------:R1:W-:Y:S04]  /*27d0*/  STS.U8 [R7+UR19+0x4500], R212 ;  /* 0x004500d407007988 */ /* 0x0003e80008000013 */
[----:B------:R2:W-:Y:S04]  /*27e0*/  STS.U8 [R7+UR19+0x4700], R214 ;  /* 0x004700d607007988 */ /* 0x0005e80008000013 */
[----:B------:R-:W-:Y:S04]  /*27f0*/  STS.U8 [R7+UR19+0x4900], R216 ;  /* 0x004900d807007988 */ /* 0x000fe80008000013 */
[----:B------:R3:W-:Y:S04]  /*2800*/  STS.U8 [R7+UR19+0x4b00], R218 ;  /* 0x004b00da07007988 */ /* 0x0007e80008000013 */
[----:B------:R-:W-:Y:S04]  /*2810*/  STS.U8 [R7+UR19+0x4d00], R220 ;  /* 0x004d00dc07007988 */ /* 0x000fe80008000013 */
[----:B------:R4:W-:Y:S01]  /*2820*/  STS.U8 [R7+UR19+0x4f00], R222 ;  /* 0x004f00de07007988 */ /* 0x0009e20008000013 */
[----:B------:R5:W-:Y:S06]  /*2830*/  MEMBAR.ALL.CTA ;  /* 0x0000000000007992 */ /* 0x000bec0000008000 */
[----:B-----5:R-:W5:Y:S02]  /*2840*/  FENCE.VIEW.ASYNC.S ;  /* 0x00000000000073c6 */ /* 0x020f640000000000 */
[----:B-----5:R-:W-:Y:S06]  /*2850*/  BAR.SYNC.DEFER_BLOCKING 0x0 ;  /* 0x0000000000007b1d */ /* 0x020fec0000010000 */
[----:B0-----:R-:W-:-:S06]  /*2860*/  WARPGROUP.ARRIVE ;  /* 0x00000000000079c5 */ /* 0x001fcc0000000000 */
[----:B------:R-:W-:Y:S01]  /*2870*/  QGMMA.64x64x32.F32.E4M3.E4M3 R56, gdesc[UR12], RZ, !UPT ;  /* 0x00e000000c3879f3 */ /* 0x000fe2000c7008ff */
[----:B------:R-:W-:-:S03]  /*2880*/  UIADD3.64 UR12, UR8, 0x1fe, URZ ;  /* 0x000001fe080c7897 */ /* 0x000fc6000fffe03f */
[----:B------:R-:W-:Y:S06]  /*2890*/  QGMMA.64x64x32.F32.E4M3.E4M3 R56, gdesc[UR8], R56 ;  /* 0x00e00000083879f3 */ /* 0x000fec0008700838 */
[----:B------:R-:W-:Y:S01]  /*28a0*/  QGMMA.64x64x32.F32.E4M3.E4M3 R24, gdesc[UR12], RZ, !UPT ;  /* 0x00e000000c1879f3 */ /* 0x000fe2000c7008ff */
[----:B------:R-:W-:Y:S01]  /*28b0*/  UIADD3.64 UR8, UR8, 0x200, URZ ;  /* 0x0000020008087897 */ /* 0x000fe2000fffe03f */
[----:B-1----:R-:W-:-:S05]  /*28c0*/  IMAD.SHL.U32 R212, R0, 0x2, RZ ;  /* 0x0000000200d47824 */ /* 0x002fca00078e00ff */
[----:B------:R-:W-:-:S04]  /*28d0*/  LOP3.LUT R212, R212, 0x6, RZ, 0xc0, !PT ;  /* 0x00000006d4d47812 */ /* 0x000fc800078ec0ff */
[----:B------:R-:W-:-:S05]  /*28e0*/  IADD3 R244, P0, R212, UR5, RZ ;  /* 0x00000005d4f47c10 */ /* 0x000fca000ff1e0ff */
[----:B------:R-:W-:Y:S01]  /*28f0*/  IMAD.X R241, RZ, RZ, UR6, P0 ;  /* 0x00000006fff17e24 */ /* 0x000fe200080e06ff */
[----:B------:R-:W-:-:S05]  /*2900*/  IADD3 R230, P0, R244, 0x9, RZ ;  /* 0x00000009f4e67810 */ /* 0x000fca0007f1e0ff */
[--C-:B------:R-:W-:Y:S01]  /*2910*/  IMAD.X R237, RZ, RZ, R241.reuse, P0 ;  /* 0x000000ffffed7224 */ /* 0x100fe200000e06f1 */
[C---:B------:R-:W-:Y:S01]  /*2920*/  IADD3 R236, P0, R244.reuse, 0x18, RZ ;  /* 0x00000018f4ec7810 */ /* 0x040fe20007f1e0ff */
[----:B------:R-:W-:Y:S04]  /*2930*/  QGMMA.64x64x32.F32.E4M3.E4M3 R24, gdesc[UR8], R24, gsb0 ;  /* 0x00e00000081879f3 */ /* 0x000fe80008000818 */
[----:B------:R-:W-:Y:S01]  /*2940*/  IMAD.X R231, RZ, RZ, R241, P0 ;  /* 0x000000ffffe77224 */ /* 0x000fe200000e06f1 */
[----:B------:R-:W-:-:S05]  /*2950*/  IADD3 R242, P0, R244, 0x21, RZ ;  /* 0x00000021f4f27810 */ /* 0x000fca0007f1e0ff */
[----:B------:R-:W-:Y:S01]  /*2960*/  IMAD.X R227, RZ, RZ, R241, P0 ;  /* 0x000000ffffe37224 */ /* 0x000fe200000e06f1 */
[C---:B------:R-:W-:Y:S02]  /*2970*/  IADD3 R228, P0, R244.reuse, 0x29, RZ ;  /* 0x00000029f4e47810 */ /* 0x040fe40007f1e0ff */
[----:B------:R-:W-:-:S03]  /*2980*/  IADD3 R224, P3, R244, 0x8, RZ ;  /* 0x00000008f4e07810 */ /* 0x000fc60007f7e0ff */
[--C-:B--2---:R-:W-:Y:S01]  /*2990*/  IMAD.X R214, RZ, RZ, R241.reuse, P0 ;  /* 0x000000ffffd67224 */ /* 0x104fe200000e06f1 */
[C---:B------:R-:W-:Y:S01]  /*29a0*/  IADD3 R215, P0, R244.reuse, 0x31, RZ ;  /* 0x00000031f4d77810 */ /* 0x040fe20007f1e0ff */
[--C-:B------:R-:W-:Y:S01]  /*29b0*/  IMAD.X R239, RZ, RZ, R241.reuse, P3 ;  /* 0x000000ffffef7224 */ /* 0x100fe200018e06f1 */
[C---:B------:R-:W-:Y:S02]  /*29c0*/  IADD3 R232, P1, R244.reuse, 0x10, RZ ;  /* 0x00000010f4e87810 */ /* 0x040fe40007f3e0ff */
[C---:B------:R-:W-:Y:S01]  /*29d0*/  IADD3 R234, P3, R244.reuse, 0x11, RZ ;  /* 0x00000011f4ea7810 */ /* 0x040fe20007f7e0ff */
[--C-:B------:R-:W-:Y:S01]  /*29e0*/  IMAD.X R217, RZ, RZ, R241.reuse, P0 ;  /* 0x000000ffffd97224 */ /* 0x100fe200000e06f1 */
[C---:B---3--:R-:W-:Y:S01]  /*29f0*/  IADD3 R218, P0, R244.reuse, 0x38, RZ ;  /* 0x00000038f4da7810 */ /* 0x048fe20007f1e0ff */
[--C-:B------:R-:W-:Y:S01]  /*2a00*/  IMAD.X R235, RZ, RZ, R241.reuse, P1 ;  /* 0x000000ffffeb7224 */ /* 0x100fe200008e06f1 */
[C---:B------:R-:W-:Y:S01]  /*2a10*/  ISETP.GE.U32.AND P2, PT, R244.reuse, R194, PT ;  /* 0x000000c2f400720c */ /* 0x040fe20003f46070 */
[----:B------:R-:W-:Y:S01]  /*2a20*/  IMAD.X R233, RZ, RZ, R241, P3 ;  /* 0x000000ffffe97224 */ /* 0x000fe200018e06f1 */
[----:B------:R-:W-:-:S02]  /*2a30*/  IADD3 R238, P1, R244, 0x19, RZ ;  /* 0x00000019f4ee7810 */ /* 0x000fc40007f3e0ff */
[----:B------:R-:W-:Y:S02]  /*2a40*/  IADD3 R240, P3, R244, 0x20, RZ ;  /* 0x00000020f4f07810 */ /* 0x000fe40007f7e0ff */
[----:B------:R-:W-:Y:S01]  /*2a50*/  ISETP.GE.U32.AND.EX P2, PT, R241, RZ, PT, P2 ;  /* 0x000000fff100720c */ /* 0x000fe20003f46120 */
[--C-:B------:R-:W-:Y:S01]  /*2a60*/  IMAD.X R229, RZ, RZ, R241.reuse, P1 ;  /* 0x000000ffffe57224 */ /* 0x100fe200008e06f1 */
[----:B------:R-:W-:Y:S01]  /*2a70*/  LOP3.LUT R223, R194, 0x8, RZ, 0xfc, !PT ;  /* 0x00000008c2df7812 */ /* 0x000fe200078efcff */
[--C-:B------:R-:W-:Y:S01]  /*2a80*/  IMAD.X R225, RZ, RZ, R241.reuse, P3 ;  /* 0x000000ffffe17224 */ /* 0x100fe200018e06f1 */
[C---:B----4-:R-:W-:Y:S02]  /*2a90*/  IADD3 R222, P1, R244.reuse, 0x28, RZ ;  /* 0x00000028f4de7810 */ /* 0x050fe40007f3e0ff */
[CC--:B------:R-:W-:Y:S02]  /*2aa0*/  ISETP.GE.U32.AND P3, PT, R244.reuse, R223.reuse, PT ;  /* 0x000000dff400720c */ /* 0x0c0fe40003f66070 */
[C---:B------:R-:W-:Y:S01]  /*2ab0*/  ISETP.GT.U32.AND P6, PT, R244.reuse, R223, PT ;  /* 0x000000dff400720c */ /* 0x040fe20003fc4070 */
[----:B------:R-:W-:Y:S01]  /*2ac0*/  IMAD.X R212, RZ, RZ, R241, P1 ;  /* 0x000000ffffd47224 */ /* 0x000fe200008e06f1 */
[----:B------:R-:W-:-:S02]  /*2ad0*/  IADD3 R226, P1, R244, 0x30, RZ ;  /* 0x00000030f4e27810 */ /* 0x000fc40007f3e0ff */
[C---:B------:R-:W-:Y:S02]  /*2ae0*/  ISETP.GE.U32.AND.EX P3, PT, R241.reuse, RZ, PT, P3 ;  /* 0x000000fff100720c */ /* 0x040fe40003f66130 */
[----:B------:R-:W-:Y:S02]  /*2af0*/  ISETP.GT.U32.AND.EX P6, PT, R241, RZ, PT, P6 ;  /* 0x000000fff100720c */ /* 0x000fe40003fc4160 */
[----:B------:R-:W-:Y:S02]  /*2b00*/  ISETP.GT.U32.AND P4, PT, R244, R194, PT ;  /* 0x000000c2f400720c */ /* 0x000fe40003f84070 */
[C---:B------:R-:W-:Y:S02]  /*2b10*/  LOP3.LUT R213, R194.reuse, 0x80, RZ, 0xfc, !PT ;  /* 0x00000080c2d57812 */ /* 0x040fe400078efcff */
[----:B------:R-:W-:Y:S01]  /*2b20*/  LOP3.LUT R243, R194, 0x88, RZ, 0xfc, !PT ;  /* 0x00000088c2f37812 */ /* 0x000fe200078efcff */
[----:B------:R-:W-:Y:S01]  /*2b30*/  IMAD.X R216, RZ, RZ, R241, P1 ;  /* 0x000000ffffd87224 */ /* 0x000fe200008e06f1 */
[----:B------:R-:W-:-:S02]  /*2b40*/  ISETP.GT.U32.AND P1, PT, R244, R213, PT ;  /* 0x000000d5f400720c */ /* 0x000fc40003f24070 */
[----:B------:R-:W-:Y:S01]  /*2b50*/  ISETP.GT.U32.AND.EX P4, PT, R241, RZ, PT, P4 ;  /* 0x000000fff100720c */ /* 0x000fe20003f84140 */
[----:B------:R-:W-:Y:S02]  /*2b60*/  WARPGROUP.DEPBAR.LE gsb0, 0x0 ;  /* 0x00008000000079c5 */ /* 0x000fe40000010000 */
[----:B------:R-:W-:Y:S01]  /*2b70*/  FMUL R220, R57, UR16 ;  /* 0x0000001039dc7c20 */ /* 0x000fe20008400000 */
[--C-:B------:R-:W-:Y:S01]  /*2b80*/  IMAD.X R57, RZ, RZ, R241.reuse, P0 ;  /* 0x000000ffff397224 */ /* 0x100fe200000e06f1 */
[----:B------:R-:W-:Y:S01]  /*2b90*/  IADD3 R219, P0, R244, 0x39, RZ ;  /* 0x00000039f4db7810 */ /* 0x000fe20007f1e0ff */
[----:B------:R-:W-:Y:S02]  /*2ba0*/  FMUL R221, R58, UR16 ;  /* 0x000000103add7c20 */ /* 0x000fe40008400000 */
[----:B------:R-:W-:Y:S02]  /*2bb0*/  FSEL R220, R220, -INF , !P2 ;  /* 0xff800000dcdc7808 */ /* 0x000fe40005000000 */
[-C--:B------:R-:W-:Y:S01]  /*2bc0*/  ISETP.GT.U32.AND P2, PT, R230, R194.reuse, PT ;  /* 0x000000c2e600720c */ /* 0x080fe20003f44070 */
[----:B------:R-:W-:Y:S01]  /*2bd0*/  IMAD.X R58, RZ, RZ, R241, P0 ;  /* 0x000000ffff3a7224 */ /* 0x000fe200000e06f1 */
[----:B------:R-:W-:Y:S01]  /*2be0*/  ISETP.GT.U32.AND P0, PT, R224, R194, PT ;  /* 0x000000c2e000720c */ /* 0x000fe20003f04070 */
[----:B------:R-:W-:Y:S01]  /*2bf0*/  FMUL R61, R61, UR16 ;  /* 0x000000103d3d7c20 */ /* 0x000fe20008400000 */
[----:B------:R-:W-:Y:S01]  /*2c00*/  ISETP.GT.U32.AND.EX P2, PT, R237, RZ, PT, P2 ;  /* 0x000000ffed00720c */ /* 0x000fe20003f44120 */
[----:B------:R-:W-:Y:S01]  /*2c10*/  FMUL R59, R59, UR16 ;  /* 0x000000103b3b7c20 */ /* 0x000fe20008400000 */
[----:B------:R-:W-:Y:S01]  /*2c20*/  FMUL R245, R60, UR16 ;  /* 0x000000103cf57c20 */ /* 0x000fe20008400000 */
[----:B------:R-:W-:-:S02]  /*2c30*/  ISETP.GT.U32.AND.EX P0, PT, R239, RZ, PT, P0 ;  /* 0x000000ffef00720c */ /* 0x000fc40003f04100 */
[----:B------:R-:W-:Y:S01]  /*2c40*/  FSEL R61, R61, -INF , !P2 ;  /* 0xff8000003d3d7808 */ /* 0x000fe20005000000 */
[----:B------:R-:W-:Y:S01]  /*2c50*/  FMUL R56, R56, UR16 ;  /* 0x0000001038387c20 */ /* 0x000fe20008400000 */
[----:B------:R-:W-:Y:S02]  /*2c60*/  FSEL R60, R59, -INF , !P3 ;  /* 0xff8000003b3c7808 */ /* 0x000fe40005800000 */
[----:B------:R-:W-:Y:S01]  /*2c70*/  ISETP.GT.U32.AND P2, PT, R230, R223, PT ;  /* 0x000000dfe600720c */ /* 0x000fe20003f44070 */
[----:B------:R-:W-:Y:S01]  /*2c80*/  FMUL R62, R62, UR16 ;  /* 0x000000103e3e7c20 */ /* 0x000fe20008400000 */
[----:B------:R-:W-:Y:S02]  /*2c90*/  FSEL R221, R221, -INF , !P6 ;  /* 0xff800000dddd7808 */ /* 0x000fe40007000000 */
[----:B------:R-:W-:Y:S02]  /*2ca0*/  FSEL R59, R245, -INF , !P0 ;  /* 0xff800000f53b7808 */ /* 0x000fe40004000000 */
[----:B------:R-:W-:-:S02]  /*2cb0*/  ISETP.GE.U32.AND P6, PT, R244, R213, PT ;  /* 0x000000d5f400720c */ /* 0x000fc40003fc6070 */
[CC--:B------:R-:W-:Y:S02]  /*2cc0*/  ISETP.GT.U32.AND P3, PT, R244.reuse, R243.reuse, PT ;  /* 0x000000f3f400720c */ /* 0x0c0fe40003f64070 */
[----:B------:R-:W-:Y:S01]  /*2cd0*/  ISETP.GE.U32.AND P0, PT, R244, R243, PT ;  /* 0x000000f3f400720c */ /* 0x000fe20003f06070 */
[----:B------:R-:W-:Y:S01]  /*2ce0*/  FMUL R244, R63, UR16 ;  /* 0x000000103ff47c20 */ /* 0x000fe20008400000 */
[----:B------:R-:W-:Y:S02]  /*2cf0*/  ISETP.GT.U32.AND.EX P2, PT, R237, RZ, PT, P2 ;  /* 0x000000ffed00720c */ /* 0x000fe40003f44120 */
[----:B------:R-:W-:Y:S02]  /*2d00*/  FSEL R63, R56, -INF , !P4 ;  /* 0xff800000383f7808 */ /* 0x000fe40006000000 */
[----:B------:R-:W-:Y:S02]  /*2d10*/  FSEL R56, R62, -INF , !P4 ;  /* 0xff8000003e387808 */ /* 0x000fe40006000000 */
[----:B------:R-:W-:-:S02]  /*2d20*/  ISETP.GT.U32.AND P4, PT, R232, R194, PT ;  /* 0x000000c2e800720c */ /* 0x000fc40003f84070 */
[----:B------:R-:W-:Y:S02]  /*2d30*/  FSEL R62, R244, -INF , !P2 ;  /* 0xff800000f43e7808 */ /* 0x000fe40005000000 */
[----:B------:R-:W-:Y:S01]  /*2d40*/  ISETP.GT.U32.AND P2, PT, R234, R194, PT ;  /* 0x000000c2ea00720c */ /* 0x000fe20003f44070 */
[----:B------:R-:W-:Y:S01]  /*2d50*/  FMUL R64, R64, UR16 ;  /* 0x0000001040407c20 */ /* 0x000fe20008400000 */
[----:B------:R-:W-:Y:S01]  /*2d60*/  ISETP.GT.U32.AND.EX P4, PT, R235, RZ, PT, P4 ;  /* 0x000000ffeb00720c */ /* 0x000fe20003f84140 */
[----:B------:R-:W-:Y:S01]  /*2d70*/  FMUL R65, R65, UR16 ;  /* 0x0000001041417c20 */ /* 0x000fe20008400000 */
[----:B------:R-:W-:Y:S02]  /*2d80*/  ISETP.GT.U32.AND.EX P2, PT, R233, RZ, PT, P2 ;  /* 0x000000ffe900720c */ /* 0x000fe40003f44120 */
        /* <DEDUP_REMOVED lines=89> */
[----:B------:R-:W-:Y:S01]  /*3320*/  FSEL R86, R223, -INF , !P2 ;  /* 0xff800000df567808 */ /* 0x000fe20005000000 */
[----:B------:R-:W-:Y:S01]  /*3330*/  FMUL R223, R24, UR16 ;  /* 0x0000001018df7c20 */ /* 0x000fe20008400000 */
[----:B------:R-:W-:-:S02]  /*3340*/  ISETP.GT.U32.AND P4, PT, R224, R213, PT ;  /* 0x000000d5e000720c */ /* 0x000fc40003f84070 */
[----:B------:R-:W-:Y:S01]  /*3350*/  ISETP.GT.U32.AND P2, PT, R224, R243, PT ;  /* 0x000000f3e000720c */ /* 0x000fe20003f44070 */
[----:B------:R-:W-:Y:S01]  /*3360*/  FMUL R224, R25, UR16 ;  /* 0x0000001019e07c20 */ /* 0x000fe20008400000 */
[C---:B------:R-:W-:Y:S02]  /*3370*/  ISETP.GT.U32.AND.EX P1, PT, R241.reuse, RZ, PT, P1 ;  /* 0x000000fff100720c */ /* 0x040fe40003f24110 */
[----:B------:R-:W-:Y:S02]  /*3380*/  ISETP.GE.U32.AND.EX P6, PT, R241, RZ, PT, P6 ;  /* 0x000000fff100720c */ /* 0x000fe40003fc6160 */
[----:B------:R-:W-:Y:S02]  /*3390*/  FSEL R223, R223, -INF , !P1 ;  /* 0xff800000dfdf7808 */ /* 0x000fe40004800000 */
[----:B------:R-:W-:Y:S02]  /*33a0*/  FSEL R224, R224, -INF , !P6 ;  /* 0xff800000e0e07808 */ /* 0x000fe40007000000 */
[----:B------:R-:W-:-:S02]  /*33b0*/  ISETP.GT.U32.AND P1, PT, R230, R213, PT ;  /* 0x000000d5e600720c */ /* 0x000fc40003f24070 */
[----:B------:R-:W-:Y:S01]  /*33c0*/  ISETP.GT.U32.AND P6, PT, R230, R243, PT ;  /* 0x000000f3e600720c */ /* 0x000fe20003fc4070 */
[----:B------:R-:W-:Y:S01]  /*33d0*/  FMUL R230, R26, UR16 ;  /* 0x000000101ae67c20 */ /* 0x000fe20008400000 */
[C---:B------:R-:W-:Y:S02]  /*33e0*/  ISETP.GT.U32.AND.EX P3, PT, R241.reuse, RZ, PT, P3 ;  /* 0x000000fff100720c */ /* 0x040fe40003f64130 */
[----:B------:R-:W-:Y:S01]  /*33f0*/  ISETP.GE.U32.AND.EX P0, PT, R241, RZ, PT, P0 ;  /* 0x000000fff100720c */ /* 0x000fe20003f06100 */
[----:B------:R-:W-:Y:S01]  /*3400*/  FMUL R241, R27, UR16 ;  /* 0x000000101bf17c20 */ /* 0x000fe20008400000 */
[----:B------:R-:W-:Y:S02]  /*3410*/  FSEL R230, R230, -INF , !P3 ;  /* 0xff800000e6e67808 */ /* 0x000fe40005800000 */
[----:B------:R-:W-:Y:S02]  /*3420*/  ISETP.GT.U32.AND P3, PT, R232, R213, PT ;  /* 0x000000d5e800720c */ /* 0x000fe40003f64070 */
[----:B------:R-:W-:-:S02]  /*3430*/  FSEL R241, R241, -INF , !P0 ;  /* 0xff800000f1f17808 */ /* 0x000fc40004000000 */
[----:B------:R-:W-:Y:S01]  /*3440*/  ISETP.GT.U32.AND P0, PT, R232, R243, PT ;  /* 0x000000f3e800720c */ /* 0x000fe20003f04070 */
[----:B------:R-:W-:Y:S01]  /*3450*/  FMUL R232, R28, UR16 ;  /* 0x000000101ce87c20 */ /* 0x000fe20008400000 */
[----:B------:R-:W-:-:S04]  /*3460*/  ISETP.GT.U32.AND.EX P4, PT, R239, RZ, PT, P4 ;  /* 0x000000ffef00720c */ /* 0x000fc80003f84140 */
[----:B------:R-:W-:Y:S02]  /*3470*/  FSEL R232, R232, -INF , !P4 ;  /* 0xff800000e8e87808 */ /* 0x000fe40006000000 */
[----:B------:R-:W-:Y:S02]  /*3480*/  ISETP.GT.U32.AND P4, PT, R234, R213, PT ;  /* 0x000000d5ea00720c */ /* 0x000fe40003f84070 */
[C---:B------:R-:W-:Y:S02]  /*3490*/  ISETP.GT.U32.AND.EX P3, PT, R235.reuse, RZ, PT, P3 ;  /* 0x000000ffeb00720c */ /* 0x040fe40003f64130 */
[----:B------:R-:W-:Y:S01]  /*34a0*/  ISETP.GT.U32.AND.EX P0, PT, R235, RZ, PT, P0 ;  /* 0x000000ffeb00720c */ /* 0x000fe20003f04100 */
[----:B------:R-:W-:Y:S01]  /*34b0*/  FMUL R235, R33, UR16 ;  /* 0x0000001021eb7c20 */ /* 0x000fe20008400000 */
[----:B------:R-:W-:-:S04]  /*34c0*/  ISETP.GT.U32.AND.EX P4, PT, R233, RZ, PT, P4 ;  /* 0x000000ffe900720c */ /* 0x000fc80003f84140 */
[----:B------:R-:W-:Y:S02]  /*34d0*/  FSEL R235, R235, -INF , !P4 ;  /* 0xff800000ebeb7808 */ /* 0x000fe40006000000 */
[----:B------:R-:W-:Y:S02]  /*34e0*/  ISETP.GT.U32.AND P4, PT, R238, R243, PT ;  /* 0x000000f3ee00720c */ /* 0x000fe40003f84070 */
[----:B------:R-:W-:Y:S01]  /*34f0*/  ISETP.GT.U32.AND.EX P2, PT, R239, RZ, PT, P2 ;  /* 0x000000ffef00720c */ /* 0x000fe20003f44120 */
[----:B------:R-:W-:Y:S01]  /*3500*/  FMUL R239, R39, UR16 ;  /* 0x0000001027ef7c20 */ /* 0x000fe20008400000 */
[----:B------:R-:W-:Y:S01]  /*3510*/  ISETP.GT.U32.AND.EX P4, PT, R229, RZ, PT, P4 ;  /* 0x000000ffe500720c */ /* 0x000fe20003f84140 */
[----:B------:R-:W-:Y:S01]  /*3520*/  FMUL R244, R29, UR16 ;  /* 0x000000101df47c20 */ /* 0x000fe20008400000 */
[----:B------:R-:W-:Y:S02]  /*3530*/  ISETP.GT.U32.AND.EX P1, PT, R237, RZ, PT, P1 ;  /* 0x000000ffed00720c */ /* 0x000fe40003f24110 */
[----:B------:R-:W-:-:S02]  /*3540*/  FSEL R239, R239, -INF , !P4 ;  /* 0xff800000efef7808 */ /* 0x000fc40006000000 */
[-C--:B------:R-:W-:Y:S02]  /*3550*/  ISETP.GT.U32.AND P4, PT, R222, R243.reuse, PT ;  /* 0x000000f3de00720c */ /* 0x080fe40003f84070 */
[----:B------:R-:W-:Y:S01]  /*3560*/  FSEL R244, R244, -INF , !P1 ;  /* 0xff800000f4f47808 */ /* 0x000fe20004800000 */
[----:B------:R-:W-:Y:S01]  /*3570*/  FMUL R246, R46, UR16 ;  /* 0x000000102ef67c20 */ /* 0x000fe20008400000 */
[----:B------:R-:W-:Y:S01]  /*3580*/  ISETP.GT.U32.AND P1, PT, R234, R243, PT ;  /* 0x000000f3ea00720c */ /* 0x000fe20003f24070 */
[----:B------:R-:W-:Y:S01]  /*3590*/  FMUL R234, R30, UR16 ;  /* 0x000000101eea7c20 */ /* 0x000fe20008400000 */
[----:B------:R-:W-:Y:S01]  /*35a0*/  ISETP.GT.U32.AND.EX P4, PT, R212, RZ, PT, P4 ;  /* 0x000000ffd400720c */ /* 0x000fe20003f84140 */
[----:B------:R-:W-:Y:S01]  /*35b0*/  FMUL R32, R32, UR16 ;  /* 0x0000001020207c20 */ /* 0x000fe20008400000 */
[----:B------:R-:W-:Y:S02]  /*35c0*/  ISETP.GT.U32.AND.EX P6, PT, R237, RZ, PT, P6 ;  /* 0x000000ffed00720c */ /* 0x000fe40003fc4160 */
[----:B------:R-:W-:-:S02]  /*35d0*/  FSEL R234, R234, -INF , !P2 ;  /* 0xff800000eaea7808 */ /* 0x000fc40005000000 */
[----:B------:R-:W-:Y:S01]  /*35e0*/  FSEL R246, R246, -INF , !P4 ;  /* 0xff800000f6f67808 */ /* 0x000fe20006000000 */
[----:B------:R-:W-:Y:S01]  /*35f0*/  FMUL R237, R31, UR16 ;  /* 0x000000101fed7c20 */ /* 0x000fe20008400000 */
[----:B------:R-:W-:Y:S02]  /*3600*/  ISETP.GT.U32.AND P2, PT, R236, R213, PT ;  /* 0x000000d5ec00720c */ /* 0x000fe40003f44070 */
[----:B------:R-:W-:Y:S02]  /*3610*/  ISETP.GT.U32.AND P4, PT, R215, R243, PT ;  /* 0x000000f3d700720c */ /* 0x000fe40003f84070 */
[----:B------:R-:W-:Y:S01]  /*3620*/  ISETP.GT.U32.AND.EX P1, PT, R233, RZ, PT, P1 ;  /* 0x000000ffe900720c */ /* 0x000fe20003f24110 */
[----:B------:R-:W-:Y:S01]  /*3630*/  FMUL R36, R36, UR16 ;  /* 0x0000001024247c20 */ /* 0x000fe20008400000 */
[----:B------:R-:W-:Y:S01]  /*3640*/  FSEL R233, R32, -INF , !P3 ;  /* 0xff80000020e97808 */ /* 0x000fe20005800000 */
[----:B------:R-:W-:Y:S01]  /*3650*/  FMUL R252, R51, UR16 ;  /* 0x0000001033fc7c20 */ /* 0x000fe20008400000 */
[----:B------:R-:W-:-:S02]  /*3660*/  ISETP.GT.U32.AND P3, PT, R238, R213, PT ;  /* 0x000000d5ee00720c */ /* 0x000fc40003f64070 */
[----:B------:R-:W-:Y:S02]  /*3670*/  ISETP.GT.U32.AND.EX P2, PT, R231, RZ, PT, P2 ;  /* 0x000000ffe700720c */ /* 0x000fe40003f44120 */
[----:B------:R-:W-:Y:S01]  /*3680*/  ISETP.GT.U32.AND.EX P4, PT, R217, RZ, PT, P4 ;  /* 0x000000ffd900720c */ /* 0x000fe20003f84140 */
[----:B------:R-:W-:Y:S01]  /*3690*/  USHF.R.S32.HI UR7, URZ, 0x1f, UR4 ;  /* 0x0000001f3f077899 */ /* 0x000fe20008011404 */
[----:B------:R-:W-:Y:S02]  /*36a0*/  FSEL R237, R237, -INF , !P6 ;  /* 0xff800000eded7808 */ /* 0x000fe40007000000 */
[----:B------:R-:W-:Y:S02]  /*36b0*/  ISETP.GT.U32.AND P6, PT, R236, R243, PT ;  /* 0x000000f3ec00720c */ /* 0x000fe40003fc4070 */
[----:B------:R-:W-:Y:S01]  /*36c0*/  ISETP.GT.U32.AND.EX P3, PT, R229, RZ, PT, P3 ;  /* 0x000000ffe500720c */ /* 0x000fe20003f64130 */
[----:B------:R-:W-:Y:S01]  /*36d0*/  FMUL R236, R34, UR16 ;  /* 0x0000001022ec7c20 */ /* 0x000fe20008400000 */
[----:B------:R-:W-:Y:S01]  /*36e0*/  FSEL R229, R36, -INF , !P2 ;  /* 0xff80000024e57808 */ /* 0x000fe20005000000 */
[----:B------:R-:W-:Y:S01]  /*36f0*/  FMUL R35, R35, UR16 ;  /* 0x0000001023237c20 */ /* 0x000fe20008400000 */
[----:B------:R-:W-:-:S02]  /*3700*/  FSEL R252, R252, -INF , !P4 ;  /* 0xff800000fcfc7808 */ /* 0x000fc40006000000 */
[----:B------:R-:W-:Y:S02]  /*3710*/  IADD3 R36, P4, R169, UR4, RZ ;  /* 0x00000004a9247c10 */ /* 0x000fe4000ff9e0ff */
[----:B------:R-:W-:Y:S01]  /*3720*/  ISETP.GT.U32.AND.EX P6, PT, R231, RZ, PT, P6 ;  /* 0x000000ffe700720c */ /* 0x000fe20003fc4160 */
[----:B------:R-:W-:Y:S01]  /*3730*/  FMUL R231, R37, UR16 ;  /* 0x0000001025e77c20 */ /* 0x000fe20008400000 */
[----:B------:R-:W-:Y:S02]  /*3740*/  IADD3.X R37, R164, UR7, RZ, P4, !PT ;  /* 0x00000007a4257c10 */ /* 0x000fe4000a7fe4ff */
[----:B------:R-:W-:Y:S02]  /*3750*/  FSEL R236, R236, -INF , !P0 ;  /* 0xff800000ecec7808 */ /* 0x000fe40004000000 */
[----:B------:R-:W-:Y:S02]  /*3760*/  FSEL R238, R35, -INF , !P1 ;  /* 0xff80000023ee7808 */ /* 0x000fe40004800000 */
[----:B------:R-:W-:Y:S01]  /*3770*/  IADD3 R24, P4, R168, UR4, RZ ;  /* 0x00000004a8187c10 */ /* 0x000fe2000ff9e0ff */
[----:B------:R-:W-:Y:S01]  /*3780*/  FMUL R245, R43, UR16 ;  /* 0x000000102bf57c20 */ /* 0x000fe20008400000 */
[----:B------:R-:W-:Y:S01]  /*3790*/  ISETP.GT.U32.AND P0, PT, R240, R213, PT ;  /* 0x000000d5f000720c */ /* 0x000fe20003f04070 */
[----:B------:R-:W-:Y:S01]  /*37a0*/  FMUL R42, R42, UR16 ;  /* 0x000000102a2a7c20 */ /* 0x000fe20008400000 */
[----:B------:R-:W-:Y:S01]  /*37b0*/  ISETP.GT.U32.AND P1, PT, R240, R243, PT ;  /* 0x000000f3f000720c */ /* 0x000fe20003f24070 */
[----:B------:R-:W-:Y:S01]  /*37c0*/  FMUL R248, R47, UR16 ;  /* 0x000000102ff87c20 */ /* 0x000fe20008400000 */
[----:B------:R-:W-:Y:S01]  /*37d0*/  ISETP.GT.U32.AND P2, PT, R242, R213, PT ;  /* 0x000000d5f200720c */ /* 0x000fe20003f44070 */
[----:B------:R-:W-:Y:S01]  /*37e0*/  FMUL R247, R50, UR16 ;  /* 0x0000001032f77c20 */ /* 0x000fe20008400000 */
[----:B------:R-:W-:Y:S01]  /*37f0*/  FSEL R231, R231, -INF , !P3 ;  /* 0xff800000e7e77808 */ /* 0x000fe20005800000 */
[----:B------:R-:W-:Y:S01]  /*3800*/  FMUL R249, R54, UR16 ;  /* 0x0000001036f97c20 */ /* 0x000fe20008400000 */
[----:B------:R-:W-:Y:S01]  /*3810*/  ISETP.GT.U32.AND P3, PT, R242, R243, PT ;  /* 0x000000f3f200720c */ /* 0x000fe20003f64070 */
[----:B------:R-:W2:Y:S01]  /*3820*/  LDG.E.U8 R37, desc[UR20][R36.64] ;  /* 0x0000001424257981 */ /* 0x000ea2000c1e1100 */
[----:B------:R-:W-:Y:S01]  /*3830*/  IADD3.X R25, R163, UR7, RZ, P4, !PT ;  /* 0x00000007a3197c10 */ /* 0x000fe2000a7fe4ff */
[----:B------:R-:W-:Y:S01]  /*3840*/  FMUL R242, R41, UR16 ;  /* 0x0000001029f27c20 */ /* 0x000fe20008400000 */
[----:B------:R-:W-:-:S02]  /*3850*/  ISETP.GT.U32.AND.EX P0, PT, R225, RZ, PT, P0 ;  /* 0x000000ffe100720c */ /* 0x000fc40003f04100 */
[----:B------:R-:W-:Y:S01]  /*3860*/  ISETP.GT.U32.AND.EX P1, PT, R225, RZ, PT, P1 ;  /* 0x000000ffe100720c */ /* 0x000fe20003f24110 */
[----:B------:R-:W-:Y:S01]  /*3870*/  FMUL R225, R40, UR16 ;  /* 0x0000001028e17c20 */ /* 0x000fe20008400000 */
[----:B------:R-:W-:Y:S01]  /*3880*/  IADD3 R30, P4, R23, UR4, RZ ;  /* 0x00000004171e7c10 */ /* 0x000fe2000ff9e0ff */
[----:B------:R-:W-:Y:S01]  /*3890*/  FMUL R240, R38, UR16 ;  /* 0x0000001026f07c20 */ /* 0x000fe20008400000 */
[C---:B------:R-:W-:Y:S01]  /*38a0*/  ISETP.GT.U32.AND.EX P2, PT, R227.reuse, RZ, PT, P2 ;  /* 0x000000ffe300720c */ /* 0x040fe20003f44120 */
[----:B------:R0:W3:Y:S01]  /*38b0*/  LDG.E.U8 R24, desc[UR20][R24.64] ;  /* 0x0000001418187981 */ /* 0x0000e2000c1e1100 */
[----:B------:R-:W-:Y:S02]  /*38c0*/  ISETP.GT.U32.AND.EX P3, PT, R227, RZ, PT, P3 ;  /* 0x000000ffe300720c */ /* 0x000fe40003f64130 */
[----:B------:R-:W-:Y:S02]  /*38d0*/  IADD3.X R31, R20, UR7, RZ, P4, !PT ;  /* 0x00000007141f7c10 */ /* 0x000fe4000a7fe4ff */
[----:B------:R-:W-:-:S02]  /*38e0*/  IADD3 R250, P4, R167, UR4, RZ ;  /* 0x00000004a7fa7c10 */ /* 0x000fc4000ff9e0ff */
[----:B------:R-:W-:Y:S02]  /*38f0*/  FSEL R225, R225, -INF , !P0 ;  /* 0xff800000e1e17808 */ /* 0x000fe40004000000 */
[----:B------:R-:W-:Y:S01]  /*3900*/  FSEL R242, R242, -INF , !P2 ;  /* 0xff800000f2f27808 */ /* 0x000fe20005000000 */
[----:B------:R-:W4:Y:S01]  /*3910*/  LDG.E.U8 R31, desc[UR20][R30.64] ;  /* 0x000000141e1f7981 */ /* 0x000f22000c1e1100 */
[C---:B------:R-:W-:Y:S02]  /*3920*/  ISETP.GT.U32.AND P0, PT, R228.reuse, R213, PT ;  /* 0x000000d5e400720c */ /* 0x040fe40003f04070 */
[----:B------:R-:W-:Y:S02]  /*3930*/  ISETP.GT.U32.AND P2, PT, R228, R243, PT ;  /* 0x000000f3e400720c */ /* 0x000fe40003f44070 */
[----:B------:R-:W-:Y:S02]  /*3940*/  FSEL R245, R245, -INF , !P3 ;  /* 0xff800000f5f57808 */ /* 0x000fe40005800000 */
[----:B------:R-:W-:-:S02]  /*3950*/  FSEL R228, R42, -INF , !P1 ;  /* 0xff8000002ae47808 */ /* 0x000fc40004800000 */
[C---:B------:R-:W-:Y:S02]  /*3960*/  ISETP.GT.U32.AND P3, PT, R226.reuse, R243, PT ;  /* 0x000000f3e200720c */ /* 0x040fe40003f64070 */
[----:B------:R-:W-:Y:S02]  /*3970*/  ISETP.GT.U32.AND P1, PT, R226, R213, PT ;  /* 0x000000d5e200720c */ /* 0x000fe40003f24070 */
[----:B------:R-:W-:Y:S02]  /*3980*/  IADD3.X R251, R162, UR7, RZ, P4, !PT ;  /* 0x00000007a2fb7c10 */ /* 0x000fe4000a7fe4ff */
[----:B------:R-:W-:Y:S02]  /*3990*/  IADD3 R226, P4, R22, UR4, RZ ;  /* 0x0000000416e27c10 */ /* 0x000fe4000ff9e0ff */
[----:B------:R-:W-:Y:S01]  /*39a0*/  ISETP.GT.U32.AND.EX P2, PT, R214, RZ, PT, P2 ;  /* 0x000000ffd600720c */ /* 0x000fe20003f44120 */
[----:B------:R-:W5:Y:S01]  /*39b0*/  LDG.E.U8 R250, desc[UR20][R250.64] ;  /* 0x00000014fafa7981 */ /* 0x000f62000c1e1100 */
[----:B------:R-:W-:-:S02]  /*39c0*/  ISETP.GT.U32.AND.EX P3, PT, R216, RZ, PT, P3 ;  /* 0x000000ffd800720c */ /* 0x000fc40003f64130 */
[----:B------:R-:W-:Y:S02]  /*39d0*/  IADD3.X R227, R19, UR7, RZ, P4, !PT ;  /* 0x0000000713e37c10 */ /* 0x000fe4000a7fe4ff */
[----:B------:R-:W-:Y:S02]  /*39e0*/  IADD3 R54, P4, R21, UR4, RZ ;  /* 0x0000000415367c10 */ /* 0x000fe4000ff9e0ff */
[----:B------:R-:W-:Y:S02]  /*39f0*/  FSEL R248, R248, -INF , !P2 ;  /* 0xff800000f8f87808 */ /* 0x000fe40005000000 */
[----:B------:R-:W-:Y:S02]  /*3a00*/  FSEL R247, R247, -INF , !P3 ;  /* 0xff800000f7f77808 */ /* 0x000fe40005800000 */
[-C--:B------:R-:W-:Y:S02]  /*3a10*/  ISETP.GT.U32.AND P2, PT, R218, R243.reuse, PT ;  /* 0x000000f3da00720c */ /* 0x080fe40003f44070 */
[----:B------:R-:W-:Y:S01]  /*3a20*/  ISETP.GT.U32.AND P3, PT, R219, R243, PT ;  /* 0x000000f3db00720c */ /* 0x000fe20003f64070 */
[----:B------:R-:W-:Y:S01]  /*3a30*/  FMUL R243, R55, UR16 ;  /* 0x0000001037f37c20 */ /* 0x000fe20008400000 */
[----:B------:R-:W-:-:S02]  /*3a40*/  IADD3.X R55, R18, UR7, RZ, P4, !PT ;  /* 0x0000000712377c10 */ /* 0x000fc4000a7fe4ff */
[----:B------:R-:W-:Y:S02]  /*3a50*/  IADD3 R50, P4, R17, UR4, RZ ;  /* 0x0000000411327c10 */ /* 0x000fe4000ff9e0ff */
[----:B------:R-:W-:Y:S01]  /*3a60*/  ISETP.GT.U32.AND.EX P2, PT, R57, RZ, PT, P2 ;  /* 0x000000ff3900720c */ /* 0x000fe20003f44120 */
[----:B------:R-:W5:Y:S01]  /*3a70*/  LDG.E.U8 R54, desc[UR20][R54.64] ;  /* 0x0000001436367981 */ /* 0x000f62000c1e1100 */
[----:B------:R-:W-:Y:S02]  /*3a80*/  IADD3.X R51, R13, UR7, RZ, P4, !PT ;  /* 0x000000070d337c10 */ /* 0x000fe4000a7fe4ff */
[----:B------:R-:W-:Y:S02]  /*3a90*/  IADD3 R46, P4, R166, UR4, RZ ;  /* 0x00000004a62e7c10 */ /* 0x000fe4000ff9e0ff */
[----:B------:R-:W-:Y:S02]  /*3aa0*/  ISETP.GT.U32.AND.EX P3, PT, R58, RZ, PT, P3 ;  /* 0x000000ff3a00720c */ /* 0x000fe40003f64130 */
[----:B------:R-:W-:Y:S01]  /*3ab0*/  IADD3.X R47, R160, UR7, RZ, P4, !PT ;  /* 0x00000007a02f7c10 */ /* 0x000fe2000a7fe4ff */
[----:B------:R-:W3:Y:S01]  /*3ac0*/  LDG.E.U8 R51, desc[UR20][R50.64] ;  /* 0x0000001432337981 */ /* 0x000ee2000c1e1100 */
[----:B------:R-:W-:-:S02]  /*3ad0*/  IADD3 R42, P4, R16, UR4, RZ ;  /* 0x00000004102a7c10 */ /* 0x000fc4000ff9e0ff */
[----:B------:R-:W-:Y:S01]  /*3ae0*/  FSEL R249, R249, -INF , !P2 ;  /* 0xff800000f9f97808 */ /* 0x000fe20005000000 */
[----:B------:R-:W5:Y:S01]  /*3af0*/  LDG.E.U8 R46, desc[UR20][R46.64] ;  /* 0x000000142e2e7981 */ /* 0x000f62000c1e1100 */
[----:B------:R-:W-:Y:S02]  /*3b00*/  FSEL R243, R243, -INF , !P3 ;  /* 0xff800000f3f37808 */ /* 0x000fe40005800000 */
[----:B------:R-:W-:Y:S02]  /*3b10*/  IADD3.X R43, R12, UR7, RZ, P4, !PT ;  /* 0x000000070c2b7c10 */ /* 0x000fe4000a7fe4ff */
[----:B------:R-:W-:Y:S02]  /*3b20*/  IADD3 R34, P2, R161, UR4, RZ ;  /* 0x00000004a1227c10 */ /* 0x000fe4000ff5e0ff */
[----:B------:R-:W-:Y:S02]  /*3b30*/  IADD3 R32, P3, R157, UR4, RZ ;  /* 0x000000049d207c10 */ /* 0x000fe4000ff7e0ff */
[----:B------:R-:W-:-:S02]  /*3b40*/  IADD3 R40, P4, R15, UR4, RZ ;  /* 0x000000040f287c10 */ /* 0x000fc4000ff9e0ff */
[----:B------:R-:W-:Y:S02]  /*3b50*/  IADD3.X R35, R158, UR7, RZ, P2, !PT ;  /* 0x000000079e237c10 */ /* 0x000fe400097fe4ff */
[----:B------:R-:W-:Y:S02]  /*3b60*/  IADD3.X R33, R154, UR7, RZ, P3, !PT ;  /* 0x000000079a217c10 */ /* 0x000fe40009ffe4ff */
[----:B------:R-:W-:Y:S01]  /*3b70*/  IADD3.X R41, R11, UR7, RZ, P4, !PT ;  /* 0x000000070b297c10 */ /* 0x000fe2000a7fe4ff */
[----:B------:R-:W5:Y:S01]  /*3b80*/  LDG.E.U8 R34, desc[UR20][R34.64] ;  /* 0x0000001422227981 */ /* 0x000f62000c1e1100 */
[----:B------:R-:W-:Y:S02]  /*3b90*/  IADD3 R26, P2, R156, UR4, RZ ;  /* 0x000000049c1a7c10 */ /* 0x000fe4000ff5e0ff */
[----:B------:R-:W-:Y:S01]  /*3ba0*/  IADD3 R28, P3, R155, UR4, RZ ;  /* 0x000000049b1c7c10 */ /* 0x000fe2000ff7e0ff */
[----:B------:R-:W4:Y:S01]  /*3bb0*/  LDG.E.U8 R33, desc[UR20][R32.64] ;  /* 0x0000001420217981 */ /* 0x000f22000c1e1100 */
[----:B------:R-:W-:-:S02]  /*3bc0*/  IADD3 R38, P4, R14, UR4, RZ ;  /* 0x000000040e267c10 */ /* 0x000fc4000ff9e0ff */
[----:B------:R-:W-:Y:S02]  /*3bd0*/  FSEL R240, R240, -INF , !P6 ;  /* 0xff800000f0f07808 */ /* 0x000fe40007000000 */
[-C--:B------:R-:W-:Y:S02]  /*3be0*/  ISETP.GT.U32.AND P6, PT, R222, R213.reuse, PT ;  /* 0x000000d5de00720c */ /* 0x080fe40003fc4070 */
[----:B------:R-:W-:Y:S02]  /*3bf0*/  IADD3.X R27, R153, UR7, RZ, P2, !PT ;  /* 0x00000007991b7c10 */ /* 0x000fe400097fe4ff */
[----:B------:R-:W-:Y:S02]  /*3c00*/  IADD3.X R29, R152, UR7, RZ, P3, !PT ;  /* 0x00000007981d7c10 */ /* 0x000fe40009ffe4ff */
[----:B------:R-:W-:Y:S02]  /*3c10*/  IADD3.X R39, R10, UR7, RZ, P4, !PT ;  /* 0x000000070a277c10 */ /* 0x000fe4000a7fe4ff */
[-C--:B------:R-:W-:Y:S01]  /*3c20*/  ISETP.GT.U32.AND P2, PT, R215, R213.reuse, PT ;  /* 0x000000d5d700720c */ /* 0x080fe20003f44070 */
[----:B------:R1:W3:Y:S01]  /*3c30*/  LDG.E.U8 R27, desc[UR20][R26.64] ;  /* 0x000000141a1b7981 */ /* 0x0002e2000c1e1100 */
[----:B------:R-:W-:-:S02]  /*3c40*/  ISETP.GT.U32.AND P3, PT, R218, R213, PT ;  /* 0x000000d5da00720c */ /* 0x000fc40003f64070 */
[----:B------:R-:W-:Y:S01]  /*3c50*/  ISETP.GT.U32.AND P4, PT, R219, R213, PT ;  /* 0x000000d5db00720c */ /* 0x000fe20003f84070 */
[----:B------:R1:W5:Y:S01]  /*3c60*/  LDG.E.U8 R28, desc[UR20][R28.64] ;  /* 0x000000141c1c7981 */ /* 0x000362000c1e1100 */
[----:B------:R-:W-:Y:S02]  /*3c70*/  FMNMX R213, R221, R60, !PT ;  /* 0x0000003cddd57209 */ /* 0x000fe40007800000 */
[----:B------:R-:W-:Y:S01]  /*3c80*/  P2R R222, PR, RZ, 0x40 ;  /* 0x00000040ffde7803 */ /* 0x000fe20000000000 */
[----:B------:R-:W5:Y:S01]  /*3c90*/  LDG.E.U8 R39, desc[UR20][R38.64] ;  /* 0x0000001426277981 */ /* 0x000f62000c1e1100 */
[----:B------:R-:W-:Y:S02]  /*3ca0*/  IADD3 R218, P6, R165, UR4, RZ ;  /* 0x00000004a5da7c10 */ /* 0x000fe4000ffde0ff */
[----:B------:R-:W-:Y:S02]  /*3cb0*/  FMNMX R213, R56, R213, !PT ;  /* 0x000000d538d57209 */ /* 0x000fe40007800000 */
[----:B------:R-:W-:-:S02]  /*3cc0*/  IADD3.X R219, R159, UR7, RZ, P6, !PT ;  /* 0x000000079fdb7c10 */ /* 0x000fc4000b7fe4ff */
[----:B------:R-:W-:Y:S02]  /*3cd0*/  ISETP.NE.AND P6, PT, R222, RZ, PT ;  /* 0x000000ffde00720c */ /* 0x000fe40003fc5270 */
[----:B------:R-:W-:Y:S01]  /*3ce0*/  FMNMX R213, R62, R213, !PT ;  /* 0x000000d53ed57209 */ /* 0x000fe20007800000 */
[----:B------:R2:W5:Y:S01]  /*3cf0*/  LDG.E.U8 R218, desc[UR20][R218.64] ;  /* 0x00000014dada7981 */ /* 0x000562000c1e1100 */
[----:B------:R-:W-:Y:S02]  /*3d00*/  ISETP.GT.U32.AND.EX P6, PT, R212, RZ, PT, P6 ;  /* 0x000000ffd400720c */ /* 0x000fe40003fc4160 */
[----:B------:R-:W-:-:S04]  /*3d10*/  FMNMX R212, R66, R213, !PT ;  /* 0x000000d542d47209 */ /* 0x000fc80007800000 */
        /* <DEDUP_REMOVED lines=10> */
[----:B------:R-:W-:-:S05]  /*3dc0*/  FMNMX R215, R86, R213, !PT ;  /* 0x000000d556d77209 */ /* 0x000fca0007800000 */
[----:B------:R-:W0:Y:S02]  /*3dd0*/  SHFL.BFLY PT, R212, R215, 0x2, 0x1f ;  /* 0x0c401f00d7d47f89 */ /* 0x000e2400000e0000 */
[----:B0-----:R-:W-:-:S05]  /*3de0*/  FMNMX R213, R215, R212, !PT ;  /* 0x000000d4d7d57209 */ /* 0x001fca0007800000 */
[----:B------:R-:W0:Y:S01]  /*3df0*/  SHFL.BFLY PT, R212, R213, 0x1, 0x1f ;  /* 0x0c201f00d5d47f89 */ /* 0x000e2200000e0000 */
[----:B------:R-:W-:Y:S02]  /*3e00*/  ISETP.GT.U32.AND.EX P3, PT, R57, RZ, PT, P3 ;  /* 0x000000ff3900720c */ /* 0x000fe40003f64130 */
[----:B0-----:R-:W-:Y:S02]  /*3e10*/  FMNMX R57, R213, R212, !PT ;  /* 0x000000d4d5397209 */ /* 0x001fe40007800000 */
[----:B------:R-:W-:-:S04]  /*3e20*/  FMNMX R213, R230, R241, !PT ;  /* 0x000000f1e6d57209 */ /* 0x000fc80007800000 */
[----:B------:R-:W-:-:S04]  /*3e30*/  FMNMX R212, R234, R213, !PT ;  /* 0x000000d5ead47209 */ /* 0x000fc80007800000 */
[----:B------:R-:W-:Y:S02]  /*3e40*/  FMNMX R213, R237, R212, !PT ;  /* 0x000000d4edd57209 */ /* 0x000fe40007800000 */
[----:B------:R-:W-:Y:S02]  /*3e50*/  FMNMX R57, R57, R206, !PT ;  /* 0x000000ce39397209 */ /* 0x000fe40007800000 */
[----:B------:R-:W-:-:S04]  /*3e60*/  FMNMX R213, R236, R213, !PT ;  /* 0x000000d5ecd57209 */ /* 0x000fc80007800000 */
[----:B------:R-:W-:Y:S01]  /*3e70*/  FMNMX R213, R238, R213, !PT ;  /* 0x000000d5eed57209 */ /* 0x000fe20007800000 */
[----:B------:R-:W-:-:S03]  /*3e80*/  FADD R25, R60, -R57 ;  /* 0x800000393c197221 */ /* 0x000fc60000000000 */
[----:B-1----:R-:W-:Y:S01]  /*3e90*/  FMNMX R26, R240, R213, !PT ;  /* 0x000000d5f01a7209 */ /* 0x002fe20007800000 */
[----:B------:R-:W-:-:S03]  /*3ea0*/  FMUL R29, R25, 1.4426950216293334961 ;  /* 0x3fb8aa3b191d7820 */ /* 0x000fc60000400000 */
        /* <DEDUP_REMOVED lines=9> */
[----:B------:R-:W0:Y:S01]  /*3f40*/  SHFL.BFLY PT, R26, R25, 0x2, 0x1f ;  /* 0x0c401f00191a7f89 */ /* 0x000e2200000e0000 */
[----:B------:R-:W-:Y:S02]  /*3f50*/  FMNMX R30, R63, R220, !PT ;  /* 0x000000dc3f1e7209 */ /* 0x000fe40007800000 */
[----:B0-----:R-:W-:Y:S02]  /*3f60*/  FMNMX R26, R25, R26, !PT ;  /* 0x0000001a191a7209 */ /* 0x001fe40007800000 */
[----:B------:R-:W-:Y:S01]  /*3f70*/  FMNMX R30, R59, R30, !PT ;  /* 0x0000001e3b1e7209 */ /* 0x000fe20007800000 */
[----:B------:R0:W-:Y:S01]  /*3f80*/  MUFU.EX2 R213, R29 ;  /* 0x0000001d00d57308 */ /* 0x0001e20000000800 */
[--C-:B------:R-:W-:Y:S01]  /*3f90*/  FADD R62, R62, -R57.reuse ;  /* 0x800000393e3e7221 */ /* 0x100fe20000000000 */
[----:B------:R-:W1:Y:S01]  /*3fa0*/  SHFL.BFLY PT, R35, R26, 0x1, 0x1f ;  /* 0x0c201f001a237f89 */ /* 0x000e6200000e0000 */
[--C-:B------:R-:W-:Y:S01]  /*3fb0*/  FADD R66, R66, -R57.reuse ;  /* 0x8000003942427221 */ /* 0x100fe20000000000 */
[--C-:B------:R-:W-:Y:S01]  /*3fc0*/  FADD R71, R71, -R57.reuse ;  /* 0x8000003947477221 */ /* 0x100fe20000000000 */
[--C-:B------:R-:W-:Y:S01]  /*3fd0*/  FADD R70, R70, -R57.reuse ;  /* 0x8000003946467221 */ /* 0x100fe20000000000 */
[--C-:B------:R-:W-:Y:S01]  /*3fe0*/  FADD R74, R74, -R57.reuse ;  /* 0x800000394a4a7221 */ /* 0x100fe20000000000 */
[--C-:B------:R-:W-:Y:S01]  /*3ff0*/  FADD R79, R79, -R57.reuse ;  /* 0x800000394f4f7221 */ /* 0x100fe20000000000 */
[--C-:B------:R-:W-:Y:S01]  /*4000*/  FADD R78, R78, -R57.reuse ;  /* 0x800000394e4e7221 */ /* 0x100fe20000000000 */
[----:B0-----:R-:W-:Y:S01]  /*4010*/  FMNMX R29, R61, R30, !PT ;  /* 0x0000001e3d1d7209 */ /* 0x001fe20007800000 */
[--C-:B------:R-:W-:Y:S01]  /*4020*/  FADD R82, R82, -R57.reuse ;  /* 0x8000003952527221 */ /* 0x100fe20000000000 */
[----:B------:R-:W-:Y:S01]  /*4030*/  FADD R87, R87, -R57 ;  /* 0x8000003957577221 */ /* 0x000fe20000000000 */
[----:B------:R-:W5:Y:S01]  /*4040*/  LDG.E.U8 R25, desc[UR20][R226.64] ;  /* 0x00000014e2197981 */ /* 0x000f62000c1e1100 */
[----:B-1----:R-:W-:-:S02]  /*4050*/  FMNMX R30, R26, R35, !PT ;  /* 0x000000231a1e7209 */ /* 0x002fc40007800000 */
        /* <DEDUP_REMOVED lines=11> */
[----:B------:R-:W-:Y:S01]  /*4110*/  FMNMX R26, R84, R29, !PT ;  /* 0x0000001d541a7209 */ /* 0x000fe20007800000 */
[----:B------:R-:W-:Y:S01]  /*4120*/  FMUL R215, R62, 1.4426950216293334961 ;  /* 0x3fb8aa3b3ed77820 */ /* 0x000fe20000400000 */
[----:B------:R0:W5:Y:S04]  /*4130*/  LDG.E.U8 R29, desc[UR20][R42.64] ;  /* 0x000000142a1d7981 */ /* 0x000168000c1e1100 */
[----:B------:R-:W1:Y:S01]  /*4140*/  SHFL.BFLY PT, R35, R26, 0x2, 0x1f ;  /* 0x0c401f001a237f89 */ /* 0x000e6200000e0000 */
[----:B------:R-:W-:Y:S01]  /*4150*/  FMUL R62, R66, 1.4426950216293334961 ;  /* 0x3fb8aa3b423e7820 */ /* 0x000fe20000400000 */
[----:B------:R-:W-:Y:S01]  /*4160*/  FMUL R66, R71, 1.4426950216293334961 ;  /* 0x3fb8aa3b47427820 */ /* 0x000fe20000400000 */
[----:B------:R-:W-:Y:S01]  /*4170*/  FMUL R71, R70, 1.4426950216293334961 ;  /* 0x3fb8aa3b46477820 */ /* 0x000fe20000400000 */
[----:B------:R-:W-:Y:S01]  /*4180*/  FMUL R70, R74, 1.4426950216293334961 ;  /* 0x3fb8aa3b4a467820 */ /* 0x000fe20000400000 */
[----:B------:R-:W-:Y:S01]  /*4190*/  FMUL R74, R79, 1.4426950216293334961 ;  /* 0x3fb8aa3b4f4a7820 */ /* 0x000fe20000400000 */
[----:B------:R-:W-:Y:S01]  /*41a0*/  FMUL R79, R78, 1.4426950216293334961 ;  /* 0x3fb8aa3b4e4f7820 */ /* 0x000fe20000400000 */
[----:B------:R-:W-:Y:S01]  /*41b0*/  FMUL R78, R82, 1.4426950216293334961 ;  /* 0x3fb8aa3b524e7820 */ /* 0x000fe20000400000 */
[----:B------:R-:W-:Y:S01]  /*41c0*/  FMUL R82, R87, 1.4426950216293334961 ;  /* 0x3fb8aa3b57527820 */ /* 0x000fe20000400000 */
[----:B------:R-:W-:-:S02]  /*41d0*/  FMNMX R87, R30, R211, !PT ;  /* 0x000000d31e577209 */ /* 0x000fc40007800000 */
[----:B-1----:R-:W-:Y:S02]  /*41e0*/  FMNMX R30, R26, R35, !PT ;  /* 0x000000231a1e7209 */ /* 0x002fe40007800000 */
[----:B------:R1:W5:Y:S01]  /*41f0*/  LDG.E.U8 R26, desc[UR20][R40.64] ;  /* 0x00000014281a7981 */ /* 0x000362000c1e1100 */
[----:B------:R-:W-:Y:S01]  /*4200*/  FADD R221, R221, -R57 ;  /* 0x80000039dddd7221 */ /* 0x000fe20000000000 */
[--C-:B------:R-:W-:Y:S01]  /*4210*/  FADD R241, R241, -R87.reuse ;  /* 0x80000057f1f17221 */ /* 0x100fe20000000000 */
[----:B------:R-:W-:Y:S01]  /*4220*/  FMNMX R35, R223, R224, !PT ;  /* 0x000000e0df237209 */ /* 0x000fe20007800000 */
[----:B------:R-:W-:Y:S01]  /*4230*/  FADD R245, R245, -R87 ;  /* 0x80000057f5f57221 */ /* 0x000fe20000000000 */
[----:B------:R-:W-:Y:S01]  /*4240*/  FMUL R221, R221, 1.4426950216293334961 ;  /* 0x3fb8aa3bdddd7820 */ /* 0x000fe20000400000 */
[----:B------:R-:W-:Y:S01]  /*4250*/  ISETP.GT.U32.AND.EX P0, PT, R214, RZ, PT, P0 ;  /* 0x000000ffd600720c */ /* 0x000fe20003f04100 */
[----:B--2---:R-:W-:Y:S01]  /*4260*/  FMUL R219, R48, UR16 ;  /* 0x0000001030db7c20 */ /* 0x004fe20008400000 */
[----:B------:R-:W-:Y:S01]  /*4270*/  ISETP.GT.U32.AND.EX P1, PT, R216, RZ, PT, P1 ;  /* 0x000000ffd800720c */ /* 0x000fe20003f24110 */
[----:B------:R2:W4:Y:S01]  /*4280*/  MUFU.EX2 R60, R221 ;  /* 0x000000dd003c7308 */ /* 0x0005220000000800 */
[----:B------:R-:W-:-:S02]  /*4290*/  FMNMX R35, R232, R35, !PT ;  /* 0x00000023e8237209 */ /* 0x000fc40007800000 */
[----:B------:R-:W-:Y:S01]  /*42a0*/  ISETP.GT.U32.AND.EX P2, PT, R217, RZ, PT, P2 ;  /* 0x000000ffd900720c */ /* 0x000fe20003f44120 */
[----:B------:R-:W-:Y:S01]  /*42b0*/  FMUL R52, R52, UR16 ;  /* 0x0000001034347c20 */ /* 0x000fe20008400000 */
[----:B------:R-:W-:Y:S01]  /*42c0*/  FADD R243, R243, -R87 ;  /* 0x80000057f3f37221 */ /* 0x000fe20000000000 */
[----:B------:R-:W-:Y:S01]  /*42d0*/  ISETP.GT.U32.AND.EX P4, PT, R58, RZ, PT, P4 ;  /* 0x000000ff3a00720c */ /* 0x000fe20003f84140 */
[--C-:B------:R-:W-:Y:S01]  /*42e0*/  FADD R56, R56, -R57.reuse ;  /* 0x8000003938387221 */ /* 0x100fe20000000000 */
[--C-:B------:R-:W-:Y:S01]  /*42f0*/  FADD R67, R67, -R57.reuse ;  /* 0x8000003943437221 */ /* 0x100fe20000000000 */
[----:B--2---:R-:W-:Y:S01]  /*4300*/  FMUL R221, R241, 1.4426950216293334961 ;  /* 0x3fb8aa3bf1dd7820 */ /* 0x004fe20000400000 */
[----:B------:R-:W-:Y:S01]  /*4310*/  MUFU.EX2 R215, R215 ;  /* 0x000000d700d77308 */ /* 0x000fe20000000800 */
[----:B------:R-:W2:Y:S01]  /*4320*/  SHFL.BFLY PT, R241, R30, 0x1, 0x1f ;  /* 0x0c201f001ef17f89 */ /* 0x000ea200000e0000 */
[----:B------:R-:W-:Y:S01]  /*4330*/  FMNMX R32, R244, R35, !PT ;  /* 0x00000023f4207209 */ /* 0x000fe20007800000 */
[----:B------:R-:W-:-:S05]  /*4340*/  FADD R75, R75, -R57 ;  /* 0x800000394b4b7221 */ /* 0x000fca0000000000 */
[----:B------:R-:W-:Y:S01]  /*4350*/  MUFU.EX2 R62, R62 ;  /* 0x0000003e003e7308 */ /* 0x000fe20000000800 */
[----:B------:R-:W-:-:S07]  /*4360*/  FMNMX R32, R233, R32, !PT ;  /* 0x00000020e9207209 */ /* 0x000fce0007800000 */
[----:B------:R-:W-:Y:S01]  /*4370*/  MUFU.EX2 R66, R66 ;  /* 0x0000004200427308 */ /* 0x000fe20000000800 */
[----:B------:R-:W-:Y:S01]  /*4380*/  FMNMX R32, R235, R32, !PT ;  /* 0x00000020eb207209 */ /* 0x000fe20007800000 */
[----:B------:R-:W-:-:S06]  /*4390*/  FMUL R245, R245, 1.4426950216293334961 ;  /* 0x3fb8aa3bf5f57820 */ /* 0x000fcc0000400000 */
[----:B------:R-:W-:Y:S01]  /*43a0*/  MUFU.EX2 R71, R71 ;  /* 0x0000004700477308 */ /* 0x000fe20000000800 */
[----:B------:R-:W-:Y:S01]  /*43b0*/  FMNMX R32, R229, R32, !PT ;  /* 0x00000020e5207209 */ /* 0x000fe20007800000 */
[--C-:B------:R-:W-:Y:S01]  /*43c0*/  FADD R83, R83, -R57.reuse ;  /* 0x8000003953537221 */ /* 0x100fe20000000000 */
[----:B------:R-:W-:Y:S01]  /*43d0*/  FADD R86, R86, -R57 ;  /* 0x8000003956567221 */ /* 0x000fe20000000000 */
[----:B------:R-:W-:Y:S01]  /*43e0*/  FADD R240, R240, -R87 ;  /* 0x80000057f0f07221 */ /* 0x000fe20000000000 */
[----:B------:R-:W-:-:S03]  /*43f0*/  FMNMX R32, R231, R32, !PT ;  /* 0x00000020e7207209 */ /* 0x000fc60007800000 */
[----:B------:R-:W-:Y:S01]  /*4400*/  MUFU.EX2 R70, R70 ;  /* 0x0000004600467308 */ /* 0x000fe20000000800 */
[----:B------:R-:W-:Y:S01]  /*4410*/  FMNMX R47, R225, R32, !PT ;  /* 0x00000020e12f7209 */ /* 0x000fe20007800000 */
[----:B------:R-:W-:Y:S01]  /*4420*/  FMUL R35, R45, UR16 ;  /* 0x000000102d237c20 */ /* 0x000fe20008400000 */
[--C-:B------:R-:W-:Y:S01]  /*4430*/  FADD R230, R230, -R87.reuse ;  /* 0x80000057e6e67221 */ /* 0x100fe20000000000 */
[--C-:B------:R-:W-:Y:S01]  /*4440*/  FADD R237, R237, -R87.reuse ;  /* 0x80000057eded7221 */ /* 0x100fe20000000000 */
[----:B------:R-:W-:-:S03]  /*4450*/  FADD R238, R238, -R87 ;  /* 0x80000057eeee7221 */ /* 0x000fc60000000000 */
[----:B------:R-:W-:Y:S01]  /*4460*/  MUFU.EX2 R78, R78 ;  /* 0x0000004e004e7308 */ /* 0x000fe20000000800 */
[----:B------:R-:W-:Y:S01]  /*4470*/  FMNMX R47, R242, R47, !PT ;  /* 0x0000002ff22f7209 */ /* 0x000fe20007800000 */
[--C-:B------:R-:W-:Y:S01]  /*4480*/  FADD R234, R234, -R87.reuse ;  /* 0x80000057eaea7221 */ /* 0x100fe20000000000 */
[----:B------:R-:W-:-:S05]  /*4490*/  FADD R228, R228, -R87 ;  /* 0x80000057e4e47221 */ /* 0x000fca0000000000 */
[----:B------:R-:W-:Y:S01]  /*44a0*/  MUFU.EX2 R82, R82 ;  /* 0x0000005200527308 */ /* 0x000fe20000000800 */
[--C-:B------:R-:W-:Y:S01]  /*44b0*/  FADD R236, R236, -R87.reuse ;  /* 0x80000057ecec7221 */ /* 0x100fe20000000000 */
[----:B------:R-:W-:-:S06]  /*44c0*/  FADD R239, R239, -R87 ;  /* 0x80000057efef7221 */ /* 0x000fcc0000000000 */
[----:B------:R-:W-:Y:S08]  /*44d0*/  MUFU.EX2 R74, R74 ;  /* 0x0000004a004a7308 */ /* 0x000ff00000000800 */
[----:B------:R-:W-:Y:S01]  /*44e0*/  MUFU.EX2 R79, R79 ;  /* 0x0000004f004f7308 */ /* 0x000fe20000000800 */
[--C-:B------:R-:W-:Y:S01]  /*44f0*/  FADD R249, R249, -R87.reuse ;  /* 0x80000057f9f97221 */ /* 0x100fe20000000000 */
[--C-:B------:R-:W-:Y:S01]  /*4500*/  FADD R246, R246, -R87.reuse ;  /* 0x80000057f6f67221 */ /* 0x100fe20000000000 */
[--C-:B------:R-:W-:Y:S01]  /*4510*/  FADD R248, R248, -R87.reuse ;  /* 0x80000057f8f87221 */ /* 0x100fe20000000000 */
[--C-:B------:R-:W-:Y:S01]  /*4520*/  FADD R247, R247, -R87.reuse ;  /* 0x80000057f7f77221 */ /* 0x100fe20000000000 */
[----:B------:R-:W-:Y:S01]  /*4530*/  FADD R252, R252, -R87 ;  /* 0x80000057fcfc7221 */ /* 0x000fe20000000000 */
[----:B------:R-:W-:Y:S06]  /*4540*/  BAR.SYNC.DEFER_BLOCKING 0x0 ;  /* 0x0000000000007b1d */ /* 0x000fec0000010000 */
[----:B0-----:R2:W-:Y:S02]  /*4550*/  MUFU.EX2 R43, R245 ;  /* 0x000000f5002b7308 */ /* 0x0015e40000000800 */
[----:B--2---:R-:W-:Y:S01]  /*4560*/  FMNMX R245, R30, R241, !PT ;  /* 0x000000f11ef57209 */ /* 0x004fe20007800000 */
[----:B------:R-:W-:Y:S01]  /*4570*/  FMUL R30, R44, UR16 ;  /* 0x000000102c1e7c20 */ /* 0x000fe20008400000 */
[----:B------:R-:W-:-:S04]  /*4580*/  FSEL R35, R35, -INF , !P0 ;  /* 0xff80000023237808 */ /* 0x000fc80004000000 */
[----:B------:R-:W-:Y:S01]  /*4590*/  FSEL R30, R30, -INF , !P6 ;  /* 0xff8000001e1e7808 */ /* 0x000fe20007000000 */
[----:B------:R-:W-:-:S03]  /*45a0*/  FMUL R241, R49, UR16 ;  /* 0x0000001031f17c20 */ /* 0x000fc60008400000 */
[----:B------:R-:W-:Y:S02]  /*45b0*/  FMNMX R32, R30, R47, !PT ;  /* 0x0000002f1e207209 */ /* 0x000fe40007800000 */
[----:B------:R-:W-:Y:S02]  /*45c0*/  FSEL R219, R219, -INF , !P1 ;  /* 0xff800000dbdb7808 */ /* 0x000fe40004800000 */
[----:B------:R-:W-:Y:S02]  /*45d0*/  FMNMX R32, R35, R32, !PT ;  /* 0x0000002023207209 */ /* 0x000fe40007800000 */
[----:B------:R-:W-:Y:S02]  /*45e0*/  FSEL R241, R241, -INF , !P2 ;  /* 0xff800000f1f17808 */ /* 0x000fe40005000000 */
[----:B------:R-:W-:Y:S01]  /*45f0*/  FMNMX R32, R219, R32, !PT ;  /* 0x00000020db207209 */ /* 0x000fe20007800000 */
[----:B------:R-:W-:Y:S01]  /*4600*/  FMUL R48, R243, 1.4426950216293334961 ;  /* 0x3fb8aa3bf3307820 */ /* 0x000fe20000400000 */
[----:B------:R-:W-:Y:S01]  /*4610*/  FMNMX R44, R245, R210, !PT ;  /* 0x000000d2f52c7209 */ /* 0x000fe20007800000 */
[----:B------:R-:W-:Y:S01]  /*4620*/  FMUL R245, R53, UR16 ;  /* 0x0000001035f57c20 */ /* 0x000fe20008400000 */
[----:B------:R-:W-:-:S02]  /*4630*/  FSEL R243, R52, -INF , !P3 ;  /* 0xff80000034f37808 */ /* 0x000fc40005800000 */
[----:B------:R-:W-:Y:S02]  /*4640*/  FMNMX R32, R241, R32, !PT ;  /* 0x00000020f1207209 */ /* 0x000fe40007800000 */
[----:B------:R-:W-:Y:S02]  /*4650*/  FSEL R245, R245, -INF , !P4 ;  /* 0xff800000f5f57808 */ /* 0x000fe40006000000 */
[----:B------:R-:W-:-:S04]  /*4660*/  FMNMX R32, R243, R32, !PT ;  /* 0x00000020f3207209 */ /* 0x000fc80007800000 */
[----:B------:R-:W-:Y:S01]  /*4670*/  FMNMX R32, R245, R32, !PT ;  /* 0x00000020f5207209 */ /* 0x000fe20007800000 */
[----:B------:R-:W-:-:S04]  /*4680*/  FADD R36, R61, -R44 ;  /* 0x8000002c3d247221 */ /* 0x000fc80000000000 */
[----:B------:R-:W0:Y:S01]  /*4690*/  SHFL.BFLY PT, R61, R32, 0x2, 0x1f ;  /* 0x0c401f00203d7f89 */ /* 0x000e2200000e0000 */
[--C-:B------:R-:W-:Y:S01]  /*46a0*/  FADD R59, R59, -R44.reuse ;  /* 0x8000002c3b3b7221 */ /* 0x100fe20000000000 */
[--C-:B------:R-:W-:Y:S01]  /*46b0*/  FADD R68, R68, -R44.reuse ;  /* 0x8000002c44447221 */ /* 0x100fe20000000000 */
[----:B------:R-:W-:Y:S02]  /*46c0*/  FADD R69, R69, -R44 ;  /* 0x8000002c45457221 */ /* 0x000fe40000000000 */
[----:B------:R-:W-:Y:S01]  /*46d0*/  FMUL R49, R59, 1.4426950216293334961 ;  /* 0x3fb8aa3b3b317820 */ /* 0x000fe20000400000 */
[----:B------:R-:W-:Y:S01]  /*46e0*/  FMUL R59, R68, 1.4426950216293334961 ;  /* 0x3fb8aa3b443b7820 */ /* 0x000fe20000400000 */
[----:B------:R-:W-:Y:S01]  /*46f0*/  FMUL R68, R69, 1.4426950216293334961 ;  /* 0x3fb8aa3b45447820 */ /* 0x000fe20000400000 */
[----:B0-----:R-:W-:-:S05]  /*4700*/  FMNMX R32, R32, R61, !PT ;  /* 0x0000003d20207209 */ /* 0x001fca0007800000 */
[----:B------:R-:W0:Y:S01]  /*4710*/  SHFL.BFLY PT, R69, R32, 0x1, 0x1f ;  /* 0x0c201f0020457f89 */ /* 0x000e2200000e0000 */
[----:B------:R-:W-:Y:S01]  /*4720*/  FMUL R56, R56, 1.4426950216293334961 ;  /* 0x3fb8aa3b38387820 */ /* 0x000fe20000400000 */
[--C-:B------:R-:W-:Y:S01]  /*4730*/  FADD R63, R63, -R44.reuse ;  /* 0x8000002c3f3f7221 */ /* 0x100fe20000000000 */
[--C-:B------:R-:W-:Y:S01]  /*4740*/  FADD R220, R220, -R44.reuse ;  /* 0x8000002cdcdc7221 */ /* 0x100fe20000000000 */
[----:B------:R-:W-:Y:S02]  /*4750*/  FMUL R36, R36, 1.4426950216293334961 ;  /* 0x3fb8aa3b24247820 */ /* 0x000fe40000400000 */
[----:B------:R-:W-:Y:S01]  /*4760*/  FMUL R47, R63, 1.4426950216293334961 ;  /* 0x3fb8aa3b3f2f7820 */ /* 0x000fe20000400000 */
[----:B------:R-:W-:Y:S01]  /*4770*/  FMUL R52, R220, 1.4426950216293334961 ;  /* 0x3fb8aa3bdc347820 */ /* 0x000fe20000400000 */
[----:B------:R-:W2:Y:S01]  /*4780*/  MUFU.EX2 R56, R56 ;  /* 0x0000003800387308 */ /* 0x000ea20000000800 */
[--C-:B------:R-:W-:Y:S01]  /*4790*/  FADD R80, R80, -R44.reuse ;  /* 0x8000002c50507221 */ /* 0x100fe20000000000 */
[--C-:B------:R-:W-:Y:S01]  /*47a0*/  FADD R64, R64, -R44.reuse ;  /* 0x8000002c40407221 */ /* 0x100fe20000000000 */
[----:B------:R-:W-:Y:S01]  /*47b0*/  FMUL R67, R67, 1.4426950216293334961 ;  /* 0x3fb8aa3b43437820 */ /* 0x000fe20000400000 */
[----:B------:R-:W-:Y:S01]  /*47c0*/  FADD R65, R65, -R44 ;  /* 0x8000002c41417221 */ /* 0x000fe20000000000 */
[----:B------:R-:W-:Y:S01]  /*47d0*/  FMUL R220, R80, 1.4426950216293334961 ;  /* 0x3fb8aa3b50dc7820 */ /* 0x000fe20000400000 */
[----:B------:R-:W-:-:S02]  /*47e0*/  FMUL R53, R64, 1.4426950216293334961 ;  /* 0x3fb8aa3b40357820 */ /* 0x000fc40000400000 */
[----:B------:R-:W-:Y:S01]  /*47f0*/  MUFU.EX2 R47, R47 ;  /* 0x0000002f002f7308 */ /* 0x000fe20000000800 */
[----:B------:R-:W-:-:S07]  /*4800*/  FMUL R64, R65, 1.4426950216293334961 ;  /* 0x3fb8aa3b41407820 */ /* 0x000fce0000400000 */
[----:B------:R-:W3:Y:S01]  /*4810*/  MUFU.EX2 R52, R52 ;  /* 0x0000003400347308 */ /* 0x000ee20000000800 */
[----:B0-----:R-:W-:-:S07]  /*4820*/  FMNMX R80, R32, R69, !PT ;  /* 0x0000004520507209 */ /* 0x001fce0007800000 */
[----:B------:R-:W-:Y:S01]  /*4830*/  MUFU.EX2 R49, R49 ;  /* 0x0000003100317308 */ /* 0x000fe20000000800 */
[----:B------:R-:W-:-:S07]  /*4840*/  FMNMX R80, R80, R9, !PT ;  /* 0x0000000950507209 */ /* 0x000fce0007800000 */
[----:B------:R2:W0:Y:S01]  /*4850*/  MUFU.EX2 R58, R36 ;  /* 0x00000024003a7308 */ /* 0x0004220000000800 */
[----:B------:R-:W-:Y:S01]  /*4860*/  FMUL R75, R75, 1.4426950216293334961 ;  /* 0x3fb8aa3b4b4b7820 */ /* 0x000fe20000400000 */
[--C-:B------:R-:W-:Y:S01]  /*4870*/  FADD R73, R73, -R44.reuse ;  /* 0x8000002c49497221 */ /* 0x100fe20000000000 */
[----:B------:R-:W-:-:S05]  /*4880*/  FADD R72, R72, -R44 ;  /* 0x8000002c48487221 */ /* 0x000fca0000000000 */
[----:B------:R-:W1:Y:S01]  /*4890*/  MUFU.EX2 R67, R67 ;  /* 0x0000004300437308 */ /* 0x000e620000000800 */
[--C-:B------:R-:W-:Y:S01]  /*48a0*/  FADD R223, R223, -R80.reuse ;  /* 0x80000050dfdf7221 */ /* 0x100fe20000000000 */
[----:B------:R-:W-:Y:S01]  /*48b0*/  FMUL R61, R73, 1.4426950216293334961 ;  /* 0x3fb8aa3b493d7820 */ /* 0x000fe20000400000 */
[----:B------:R-:W-:Y:S01]  /*48c0*/  FMUL R72, R72, 1.4426950216293334961 ;  /* 0x3fb8aa3b48487820 */ /* 0x000fe20000400000 */
[----:B------:R-:W-:-:S04]  /*48d0*/  FADD R225, R225, -R80 ;  /* 0x80000050e1e17221 */ /* 0x000fc80000000000 */
[----:B------:R-:W-:Y:S01]  /*48e0*/  MUFU.EX2 R53, R53 ;  /* 0x0000003500357308 */ /* 0x000fe20000000800 */
[----:B----4-:R-:W-:Y:S02]  /*48f0*/  F2FP.SATFINITE.E4M3.F32.PACK_AB_MERGE_C R32, R213, R60, RZ ;  /* 0x0000003cd520723e */ /* 0x010fe400048070ff */
[----:B--2---:R-:W-:-:S05]  /*4900*/  F2FP.SATFINITE.E4M3.F32.PACK_AB_MERGE_C R36, R215, R56, RZ ;  /* 0x00000038d724723e */ /* 0x004fca00048070ff */
[----:B------:R-:W2:Y:S01]  /*4910*/  MUFU.EX2 R64, R64 ;  /* 0x0000004000407308 */ /* 0x000ea20000000800 */
[----:B------:R-:W-:Y:S01]  /*4920*/  FADD R81, R81, -R44 ;  /* 0x8000002c51517221 */ /* 0x000fe20000000000 */
[----:B------:R-:W-:-:S06]  /*4930*/  FMUL R73, R223, 1.4426950216293334961 ;  /* 0x3fb8aa3bdf497820 */ /* 0x000fcc0000400000 */
[----:B------:R-:W-:Y:S01]  /*4940*/  MUFU.EX2 R59, R59 ;  /* 0x0000003b003b7308 */ /* 0x000fe20000000800 */
[----:B------:R-:W-:-:S07]  /*4950*/  FADD R233, R233, -R80 ;  /* 0x80000050e9e97221 */ /* 0x000fce0000000000 */
[----:B------:R-:W4:Y:S01]  /*4960*/  MUFU.EX2 R68, R68 ;  /* 0x0000004400447308 */ /* 0x000f220000000800 */
[----:B------:R-:W-:Y:S01]  /*4970*/  FMUL R223, R225, 1.4426950216293334961 ;  /* 0x3fb8aa3be1df7820 */ /* 0x000fe20000400000 */
[----:B---3--:R-:W-:Y:S01]  /*4980*/  F2FP.SATFINITE.E4M3.F32.PACK_AB_MERGE_C R32, R52, R47, R32 ;  /* 0x0000002f3420723e */ /* 0x008fe20004807020 */
[----:B------:R-:W-:Y:S01]  /*4990*/  FMUL R83, R83, 1.4426950216293334961 ;  /* 0x3fb8aa3b53537820 */ /* 0x000fe20000400000 */
[----:B0-----:R-:W-:-:S04]  /*49a0*/  F2FP.SATFINITE.E4M3.F32.PACK_AB_MERGE_C R225, R58, R49, R36 ;  /* 0x000000313ae1723e */ /* 0x001fc80004807024 */
[----:B------:R-:W0:Y:S01]  /*49b0*/  MUFU.EX2 R75, R75 ;  /* 0x0000004b004b7308 */ /* 0x000e220000000800 */
[----:B------:R-:W-:Y:S01]  /*49c0*/  FMUL R217, R86, 1.4426950216293334961 ;  /* 0x3fb8aa3b56d97820 */ /* 0x000fe20000400000 */
[--C-:B------:R-:W-:Y:S01]  /*49d0*/  FADD R85, R85, -R44.reuse ;  /* 0x8000002c55557221 */ /* 0x100fe20000000000 */
[----:B------:R-:W-:Y:S01]  /*49e0*/  FADD R84, R84, -R44 ;  /* 0x8000002c54547221 */ /* 0x000fe20000000000 */
[----:B------:R-:W-:Y:S01]  /*49f0*/  FMUL R65, R81, 1.4426950216293334961 ;  /* 0x3fb8aa3b51417820 */ /* 0x000fe20000400000 */
[----:B------:R-:W-:Y:S01]  /*4a00*/  FMUL R216, R240, 1.4426950216293334961 ;  /* 0x3fb8aa3bf0d87820 */ /* 0x000fe20000400000 */
[----:B------:R-:W-:Y:S02]  /*4a10*/  FMUL R81, R233, 1.4426950216293334961 ;  /* 0x3fb8aa3be9517820 */ /* 0x000fe40000400000 */
[----:B------:R-:W-:Y:S01]  /*4a20*/  MUFU.EX2 R61, R61 ;  /* 0x0000003d003d7308 */ /* 0x000fe20000000800 */
[----:B------:R-:W-:Y:S01]  /*4a30*/  FADD R229, R229, -R80 ;  /* 0x80000050e5e57221 */ /* 0x000fe20000000000 */
[----:B------:R-:W-:Y:S01]  /*4a40*/  SEL R233, R32, R225, !P5 ;  /* 0x000000e120e97207 */ /* 0x000fe20006800000 */
[----:B------:R-:W-:Y:S01]  /*4a50*/  FMUL R69, R85, 1.4426950216293334961 ;  /* 0x3fb8aa3b55457820 */ /* 0x000fe20000400000 */
[----:B------:R-:W-:-:S04]  /*4a60*/  SEL R240, R225, R32, !P5 ;  /* 0x00000020e1f07207 */ /* 0x000fc80006800000 */
[----:B------:R-:W3:Y:S01]  /*4a70*/  MUFU.EX2 R72, R72 ;  /* 0x0000004800487308 */ /* 0x000ee20000000800 */
[----:B------:R-:W-:Y:S01]  /*4a80*/  FMUL R84, R84, 1.4426950216293334961 ;  /* 0x3fb8aa3b54547820 */ /* 0x000fe20000400000 */
[----:B-1----:R-:W-:Y:S01]  /*4a90*/  F2FP.SATFINITE.E4M3.F32.PACK_AB_MERGE_C R32, R67, R62, RZ ;  /* 0x0000003e4320723e */ /* 0x002fe200048070ff */
[--C-:B------:R-:W-:Y:S01]  /*4aa0*/  FADD R77, R77, -R44.reuse ;  /* 0x8000002c4d4d7221 */ /* 0x100fe20000000000 */
[----:B------:R-:W-:Y:S01]  /*4ab0*/  F2FP.SATFINITE.E4M3.F32.PACK_AB_MERGE_C R36, R71, R66, RZ ;  /* 0x000000424724723e */ /* 0x000fe200048070ff */
[----:B------:R-:W-:Y:S01]  /*4ac0*/  FADD R76, R76, -R44 ;  /* 0x8000002c4c4c7221 */ /* 0x000fe20000000000 */
[----:B------:R-:W-:Y:S01]  /*4ad0*/  FADD R235, R235, -R80 ;  /* 0x80000050ebeb7221 */ /* 0x000fe20000000000 */
[----:B------:R-:W-:Y:S01]  /*4ae0*/  FMUL R85, R229, 1.4426950216293334961 ;  /* 0x3fb8aa3be5557820 */ /* 0x000fe20000400000 */
[----:B------:R-:W1:Y:S01]  /*4af0*/  MUFU.EX2 R83, R83 ;  /* 0x0000005300537308 */ /* 0x000e620000000800 */
[----:B--2---:R-:W-:Y:S01]  /*4b00*/  F2FP.SATFINITE.E4M3.F32.PACK_AB_MERGE_C R32, R64, R53, R32 ;  /* 0x000000354020723e */ /* 0x004fe20004807020 */
[----:B------:R-:W-:Y:S01]  /*4b10*/  FMUL R63, R77, 1.4426950216293334961 ;  /* 0x3fb8aa3b4d3f7820 */ /* 0x000fe20000400000 */
[----:B----4-:R-:W-:Y:S01]  /*4b20*/  F2FP.SATFINITE.E4M3.F32.PACK_AB_MERGE_C R229, R68, R59, R36 ;  /* 0x0000003b44e5723e */ /* 0x010fe20004807024 */
[----:B------:R-:W-:-:S04]  /*4b30*/  FMUL R76, R76, 1.4426950216293334961 ;  /* 0x3fb8aa3b4c4c7820 */ /* 0x000fc80000400000 */
[----:B------:R-:W-:Y:S01]  /*4b40*/  MUFU.EX2 R217, R217 ;  /* 0x000000d900d97308 */ /* 0x000fe20000000800 */
[----:B------:R-:W-:Y:S01]  /*4b50*/  FMUL R86, R230, 1.4426950216293334961 ;  /* 0x3fb8aa3be6567820 */ /* 0x000fe20000400000 */
[----:B------:R-:W-:Y:S01]  /*4b60*/  FMUL R227, R237, 1.4426950216293334961 ;  /* 0x3fb8aa3bede37820 */ /* 0x000fe20000400000 */
[--C-:B------:R-:W-:Y:S01]  /*4b70*/  FADD R224, R224, -R80.reuse ;  /* 0x80000050e0e07221 */ /* 0x100fe20000000000 */
[----:B------:R-:W-:Y:S01]  /*4b80*/  FMUL R237, R238, 1.4426950216293334961 ;  /* 0x3fb8aa3beeed7820 */ /* 0x000fe20000400000 */
[----:B------:R-:W-:Y:S01]  /*4b90*/  FMUL R226, R235, 1.4426950216293334961 ;  /* 0x3fb8aa3bebe27820 */ /* 0x000fe20000400000 */
[----:B------:R-:W-:Y:S02]  /*4ba0*/  SEL R235, R32, R229, !P5 ;  /* 0x000000e520eb7207 */ /* 0x000fe40006800000 */
[----:B------:R-:W-:Y:S01]  /*4bb0*/  MUFU.EX2 R65, R65 ;  /* 0x0000004100417308 */ /* 0x000fe20000000800 */
[----:B------:R-:W-:Y:S01]  /*4bc0*/  SEL R238, R229, R32, !P5 ;  /* 0x00000020e5ee7207 */ /* 0x000fe20006800000 */
[----:B------:R-:W-:Y:S01]  /*4bd0*/  FMUL R222, R224, 1.4426950216293334961 ;  /* 0x3fb8aa3be0de7820 */ /* 0x000fe20000400000 */
[----:B0-----:R-:W-:Y:S01]  /*4be0*/  F2FP.SATFINITE.E4M3.F32.PACK_AB_MERGE_C R32, R75, R70, RZ ;  /* 0x000000464b20723e */ /* 0x001fe200048070ff */
[----:B------:R-:W-:-:S04]  /*4bf0*/  FADD R35, R35, -R80 ;  /* 0x8000005023237221 */ /* 0x000fc80000000000 */
[----:B------:R-:W0:Y:S01]  /*4c00*/  MUFU.EX2 R220, R220 ;  /* 0x000000dc00dc7308 */ /* 0x000e220000000800 */
[----:B------:R-:W-:Y:S01]  /*4c10*/  FMUL R212, R234, 1.4426950216293334961 ;  /* 0x3fb8aa3bead47820 */ /* 0x000fe20000400000 */
[----:B------:R-:W-:Y:S01]  /*4c20*/  FMUL R228, R228, 1.4426950216293334961 ;  /* 0x3fb8aa3be4e47820 */ /* 0x000fe20000400000 */
[----:B------:R-:W-:-:S05]  /*4c30*/  FADD R232, R232, -R80 ;  /* 0x80000050e8e87221 */ /* 0x000fca0000000000 */
[----:B------:R-:W-:Y:S01]  /*4c40*/  MUFU.EX2 R69, R69 ;  /* 0x0000004500457308 */ /* 0x000fe20000000800 */
[----:B------:R-:W-:Y:S01]  /*4c50*/  FADD R244, R244, -R80 ;  /* 0x80000050f4f47221 */ /* 0x000fe20000000000 */
[----:B------:R-:W-:-:S06]  /*4c60*/  FMUL R214, R236, 1.4426950216293334961 ;  /* 0x3fb8aa3becd67820 */ /* 0x000fcc0000400000 */
[----:B------:R-:W2:Y:S01]  /*4c70*/  MUFU.EX2 R84, R84 ;  /* 0x0000005400547308 */ /* 0x000ea20000000800 */
[----:B------:R-:W-:Y:S01]  /*4c80*/  FMUL R239, R239, 1.4426950216293334961 ;  /* 0x3fb8aa3befef7820 */ /* 0x000fe20000400000 */
[----:B------:R-:W-:Y:S01]  /*4c90*/  FADD R231, R231, -R80 ;  /* 0x80000050e7e77221 */ /* 0x000fe20000000000 */
[----:B---3--:R-:W-:Y:S01]  /*4ca0*/  F2FP.SATFINITE.E4M3.F32.PACK_AB_MERGE_C R38, R72, R61, R32 ;  /* 0x0000003d4826723e */ /* 0x008fe20004807020 */
[----:B------:R-:W-:Y:S01]  /*4cb0*/  FMUL R35, R35, 1.4426950216293334961 ;  /* 0x3fb8aa3b23237820 */ /* 0x000fe20000400000 */
[----:B------:R-:W-:-:S03]  /*4cc0*/  FADD R32, R241, -R80 ;  /* 0x80000050f1207221 */ /* 0x000fc60000000000 */
[----:B------:R-:W-:Y:S01]  /*4cd0*/  MUFU.EX2 R63, R63 ;  /* 0x0000003f003f7308 */ /* 0x000fe20000000800 */
[----:B------:R-:W-:Y:S01]  /*4ce0*/  FMUL R77, R232, 1.4426950216293334961 ;  /* 0x3fb8aa3be84d7820 */ /* 0x000fe20000400000 */
[----:B------:R-:W-:-:S06]  /*4cf0*/  FMUL R224, R244, 1.4426950216293334961 ;  /* 0x3fb8aa3bf4e07820 */ /* 0x000fcc0000400000 */
[----:B------:R-:W3:Y:S01]  /*4d00*/  MUFU.EX2 R76, R76 ;  /* 0x0000004c004c7308 */ /* 0x000ee20000000800 */
[----:B------:R-:W-:-:S07]  /*4d10*/  FMUL R234, R32, 1.4426950216293334961 ;  /* 0x3fb8aa3b20ea7820 */ /* 0x000fce0000400000 */
[----:B------:R-:W-:Y:S01]  /*4d20*/  MUFU.EX2 R86, R86 ;  /* 0x0000005600567308 */ /* 0x000fe20000000800 */
[----:B-1----:R-:W-:-:S07]  /*4d30*/  F2FP.SATFINITE.E4M3.F32.PACK_AB_MERGE_C R32, R83, R78, RZ ;  /* 0x0000004e5320723e */ /* 0x002fce00048070ff */
[----:B------:R-:W1:Y:S01]  /*4d40*/  MUFU.EX2 R221, R221 ;  /* 0x000000dd00dd7308 */ /* 0x000e620000000800 */
[----:B------:R-:W-:-:S07]  /*4d50*/  FADD R242, R242, -R80 ;  /* 0x80000050f2f27221 */ /* 0x000fce0000000000 */
[----:B------:R4:W-:Y:S01]  /*4d60*/  MUFU.EX2 R50, R228 ;  /* 0x000000e400327308 */ /* 0x0009e20000000800 */
[----:B------:R-:W-:-:S07]  /*4d70*/  FADD R30, R30, -R80 ;  /* 0x800000501e1e7221 */ /* 0x000fce0000000000 */
[----:B------:R-:W-:Y:S01]  /*4d80*/  MUFU.EX2 R73, R73 ;  /* 0x0000004900497308 */ /* 0x000fe20000000800 */
[----:B----4-:R-:W-:-:S07]  /*4d90*/  FMUL R228, R231, 1.4426950216293334961 ;  /* 0x3fb8aa3be7e47820 */ /* 0x010fce0000400000 */
[----:B------:R-:W4:Y:S01]  /*4da0*/  MUFU.EX2 R222, R222 ;  /* 0x000000de00de7308 */ /* 0x000f220000000800 */
[----:B0-----:R-:W-:-:S07]  /*4db0*/  F2FP.SATFINITE.E4M3.F32.PACK_AB_MERGE_C R32, R220, R65, R32 ;  /* 0x00000041dc20723e */ /* 0x001fce0004807020 */
[----:B------:R-:W-:Y:S01]  /*4dc0*/  MUFU.EX2 R212, R212 ;  /* 0x000000d400d47308 */ /* 0x000fe20000000800 */
[----:B------:R-:W-:-:S07]  /*4dd0*/  F2FP.SATFINITE.E4M3.F32.PACK_AB_MERGE_C R36, R79, R74, RZ ;  /* 0x0000004a4f24723e */ /* 0x000fce00048070ff */
[----:B------:R-:W0:Y:S08]  /*4de0*/  MUFU.EX2 R227, R227 ;  /* 0x000000e300e37308 */ /* 0x000e300000000800 */
[----:B------:R-:W-:Y:S08]  /*4df0*/  MUFU.EX2 R214, R214 ;  /* 0x000000d600d67308 */ /* 0x000ff00000000800 */
[----:B------:R-:W5:Y:S08]  /*4e00*/  MUFU.EX2 R237, R237 ;  /* 0x000000ed00ed7308 */ /* 0x000f700000000800 */
[----:B------:R-:W-:Y:S08]  /*4e10*/  MUFU.EX2 R216, R216 ;  /* 0x000000d800d87308 */ /* 0x000ff00000000800 */
[----:B------:R-:W5:Y:S08]  /*4e20*/  MUFU.EX2 R239, R239 ;  /* 0x000000ef00ef7308 */ /* 0x000f700000000800 */
[----:B------:R2:W-:Y:S01]  /*4e30*/  MUFU.EX2 R232, R35 ;  /* 0x0000002300e87308 */ /* 0x0005e20000000800 */
[----:B------:R-:W-:Y:S01]  /*4e40*/  FMUL R45, R249, 1.4426950216293334961 ;  /* 0x3fb8aa3bf92d7820 */ /* 0x000fe20000400000 */
[----:B------:R-:W-:Y:S01]  /*4e50*/  FMUL R230, R242, 1.4426950216293334961 ;  /* 0x3fb8aa3bf2e67820 */ /* 0x000fe20000400000 */
[----:B--2---:R-:W-:-:S05]  /*4e60*/  F2FP.SATFINITE.E4M3.F32.PACK_AB_MERGE_C R35, R217, R82, RZ ;  /* 0x00000052d923723e */ /* 0x004fca00048070ff */
[----:B------:R-:W-:Y:S01]  /*4e70*/  MUFU.EX2 R77, R77 ;  /* 0x0000004d004d7308 */ /* 0x000fe20000000800 */
[----:B------:R-:W-:-:S07]  /*4e80*/  F2FP.SATFINITE.E4M3.F32.PACK_AB_MERGE_C R35, R84, R69, R35 ;  /* 0x000000455423723e */ /* 0x000fce0004807023 */
[----:B------:R-:W2:Y:S01]  /*4e90*/  MUFU.EX2 R224, R224 ;  /* 0x000000e000e07308 */ /* 0x000ea20000000800 */
[----:B------:R-:W-:Y:S01]  /*4ea0*/  FMUL R42, R246, 1.4426950216293334961 ;  /* 0x3fb8aa3bf62a7820 */ /* 0x000fe20000400000 */
[----:B------:R-:W-:Y:S01]  /*4eb0*/  FMUL R55, R248, 1.4426950216293334961 ;  /* 0x3fb8aa3bf8377820 */ /* 0x000fe20000400000 */
[----:B------:R-:W-:-:S05]  /*4ec0*/  FMUL R30, R30, 1.4426950216293334961 ;  /* 0x3fb8aa3b1e1e7820 */ /* 0x000fca0000400000 */
[----:B------:R-:W-:Y:S01]  /*4ed0*/  MUFU.EX2 R81, R81 ;  /* 0x0000005100517308 */ /* 0x000fe20000000800 */
[----:B------:R-:W-:-:S07]  /*4ee0*/  SEL R249, R32, R35, !P5 ;  /* 0x0000002320f97207 */ /* 0x000fce0006800000 */
[----:B------:R-:W2:Y:S01]  /*4ef0*/  MUFU.EX2 R226, R226 ;  /* 0x000000e200e27308 */ /* 0x000ea20000000800 */
[----:B---3--:R-:W-:-:S07]  /*4f00*/  F2FP.SATFINITE.E4M3.F32.PACK_AB_MERGE_C R229, R76, R63, R36 ;  /* 0x0000003f4ce5723e */ /* 0x008fce0004807024 */
[----:B------:R-:W-:Y:S01]  /*4f10*/  MUFU.EX2 R85, R85 ;  /* 0x0000005500557308 */ /* 0x000fe20000000800 */
[----:B------:R-:W-:-:S07]  /*4f20*/  SEL R32, R35, R32, !P5 ;  /* 0x0000002023207207 */ /* 0x000fce0006800000 */
[----:B------:R-:W3:Y:S01]  /*4f30*/  MUFU.EX2 R228, R228 ;  /* 0x000000e400e47308 */ /* 0x000ee20000000800 */
[----:B------:R-:W-:Y:S01]  /*4f40*/  FMUL R40, R247, 1.4426950216293334961 ;  /* 0x3fb8aa3bf7287820 */ /* 0x000fe20000400000 */
[----:B------:R-:W-:Y:S01]  /*4f50*/  FMUL R41, R252, 1.4426950216293334961 ;  /* 0x3fb8aa3bfc297820 */ /* 0x000fe20000400000 */
[--C-:B------:R-:W-:Y:S01]  /*4f60*/  FADD R219, R219, -R80.reuse ;  /* 0x80000050dbdb7221 */ /* 0x100fe20000000000 */
[--C-:B------:R-:W-:Y:S01]  /*4f70*/  FADD R243, R243, -R80.reuse ;  /* 0x80000050f3f37221 */ /* 0x100fe20000000000 */
[----:B------:R-:W-:Y:S01]  /*4f80*/  FADD R245, R245, -R80 ;  /* 0x80000050f5f57221 */ /* 0x000fe20000000000 */
[----:B-1----:R-:W-:Y:S02]  /*4f90*/  F2FP.SATFINITE.E4M3.F32.PACK_AB_MERGE_C R35, R221, R86, RZ ;  /* 0x00000056dd23723e */ /* 0x002fe400048070ff */
[----:B------:R1:W-:Y:S01]  /*4fa0*/  MUFU.EX2 R225, R30 ;  /* 0x0000001e00e17308 */ /* 0x0003e20000000800 */
[----:B------:R-:W-:Y:S01]  /*4fb0*/  SEL R241, R38, R229, !P5 ;  /* 0x000000e526f17207 */ /* 0x000fe20006800000 */
[----:B------:R-:W-:Y:S01]  /*4fc0*/  FMUL R219, R219, 1.4426950216293334961 ;  /* 0x3fb8aa3bdbdb7820 */ /* 0x000fe20000400000 */
[----:B------:R-:W-:Y:S01]  /*4fd0*/  FMUL R236, R245, 1.4426950216293334961 ;  /* 0x3fb8aa3bf5ec7820 */ /* 0x000fe20000400000 */
[----:B----4-:R-:W-:-:S02]  /*4fe0*/  F2FP.SATFINITE.E4M3.F32.PACK_AB_MERGE_C R231, R222, R73, R35 ;  /* 0x00000049dee7723e */ /* 0x010fc40004807023 */
[----:B0-----:R-:W-:Y:S02]  /*4ff0*/  F2FP.SATFINITE.E4M3.F32.PACK_AB_MERGE_C R35, R227, R212, RZ ;  /* 0x000000d4e323723e */ /* 0x001fe400048070ff */
[----:B------:R-:W-:Y:S01]  /*5000*/  MUFU.EX2 R223, R223 ;  /* 0x000000df00df7308 */ /* 0x000fe20000000800 */
[----:B-1----:R-:W-:Y:S01]  /*5010*/  SEL R30, R229, R38, !P5 ;  /* 0x00000026e51e7207 */ /* 0x002fe20006800000 */
[----:B------:R-:W-:Y:S01]  /*5020*/  FMUL R229, R243, 1.4426950216293334961 ;  /* 0x3fb8aa3bf3e57820 */ /* 0x000fe20000400000 */
[----:B-----5:R-:W-:Y:S02]  /*5030*/  F2FP.SATFINITE.E4M3.F32.PACK_AB_MERGE_C R36, R237, R214, RZ ;  /* 0x000000d6ed24723e */ /* 0x020fe400048070ff */
[----:B------:R-:W-:-:S03]  /*5040*/  F2FP.SATFINITE.E4M3.F32.PACK_AB_MERGE_C R38, R239, R216, RZ ;  /* 0x000000d8ef26723e */ /* 0x000fc600048070ff */
[----:B------:R-:W0:Y:S01]  /*5050*/  MUFU.EX2 R230, R230 ;  /* 0x000000e600e67308 */ /* 0x000e220000000800 */
[----:B--2---:R-:W-:-:S07]  /*5060*/  F2FP.SATFINITE.E4M3.F32.PACK_AB_MERGE_C R242, R224, R77, R35 ;  /* 0x0000004de0f2723e */ /* 0x004fce0004807023 */
[----:B------:R-:W-:Y:S01]  /*5070*/  MUFU.EX2 R42, R42 ;  /* 0x0000002a002a7308 */ /* 0x000fe20000000800 */
[----:B------:R-:W-:-:S07]  /*5080*/  F2FP.SATFINITE.E4M3.F32.PACK_AB_MERGE_C R35, R226, R81, R36 ;  /* 0x00000051e223723e */ /* 0x000fce0004807024 */
[----:B------:R-:W1:Y:S01]  /*5090*/  MUFU.EX2 R55, R55 ;  /* 0x0000003700377308 */ /* 0x000e620000000800 */
[----:B---3--:R-:W-:-:S07]  /*50a0*/  F2FP.SATFINITE.E4M3.F32.PACK_AB_MERGE_C R38, R228, R85, R38 ;  /* 0x00000055e426723e */ /* 0x008fce0004807026 */
[----:B------:R-:W-:Y:S08]  /*50b0*/  MUFU.EX2 R40, R40 ;  /* 0x0000002800287308 */ /* 0x000ff00000000800 */
[----:B------:R-:W2:Y:S08]  /*50c0*/  MUFU.EX2 R41, R41 ;  /* 0x0000002900297308 */ /* 0x000eb00000000800 */
[----:B------:R-:W-:Y:S08]  /*50d0*/  MUFU.EX2 R45, R45 ;  /* 0x0000002d002d7308 */ /* 0x000ff00000000800 */
[----:B------:R-:W3:Y:S01]  /*50e0*/  MUFU.EX2 R48, R48 ;  /* 0x0000003000307308 */ /* 0x000ee20000000800 */
[----:B------:R-:W-:-:S02]  /*50f0*/  SEL R245, R35, R38, !P5 ;  /* 0x0000002623f57207 */ /* 0x000fc40006800000 */
[----:B------:R-:W-:-:S05]  /*5100*/  SEL R35, R38, R35, !P5 ;  /* 0x0000002326237207 */ /* 0x000fca0006800000 */
[----:B------:R-:W-:Y:S01]  /*5110*/  MUFU.EX2 R219, R219 ;  /* 0x000000db00db7308 */ /* 0x000fe20000000800 */
[----:B------:R-:W-:-:S07]  /*5120*/  F2FP.SATFINITE.E4M3.F32.PACK_AB_MERGE_C R38, R43, R50, RZ ;  /* 0x000000322b26723e */ /* 0x000fce00048070ff */
[----:B------:R-:W4:Y:S08]  /*5130*/  MUFU.EX2 R234, R234 ;  /* 0x000000ea00ea7308 */ /* 0x000f300000000800 */
[----:B------:R-:W-:Y:S08]  /*5140*/  MUFU.EX2 R229, R229 ;  /* 0x000000e500e57308 */ /* 0x000ff00000000800 */
[----:B------:R-:W5:Y:S01]  /*5150*/  MUFU.EX2 R236, R236 ;  /* 0x000000ec00ec7308 */ /* 0x000f620000000800 */
[----:B0-----:R-:W-:-:S02]  /*5160*/  F2FP.SATFINITE.E4M3.F32.PACK_AB_MERGE_C R243, R230, R223, R38 ;  /* 0x000000dfe6f3723e */ /* 0x001fc40004807026 */
[----:B-1----:R-:W-:Y:S02]  /*5170*/  F2FP.SATFINITE.E4M3.F32.PACK_AB_MERGE_C R38, R55, R42, RZ ;  /* 0x0000002a3726723e */ /* 0x002fe400048070ff */
[----:B------:R-:W-:Y:S02]  /*5180*/  SEL R247, R231, R242, !P5 ;  /* 0x000000f2e7f77207 */ /* 0x000fe40006800000 */
[----:B------:R-:W-:Y:S02]  /*5190*/  SEL R36, R242, R231, !P5 ;  /* 0x000000e7f2247207 */ /* 0x000fe40006800000 */
[----:B--2---:R-:W-:Y:S02]  /*51a0*/  F2FP.SATFINITE.E4M3.F32.PACK_AB_MERGE_C R231, R41, R40, RZ ;  /* 0x0000002829e7723e */ /* 0x004fe400048070ff */
[----:B---3--:R-:W-:Y:S02]  /*51b0*/  F2FP.SATFINITE.E4M3.F32.PACK_AB_MERGE_C R242, R48, R45, RZ ;  /* 0x0000002d30f2723e */ /* 0x008fe400048070ff */
[----:B------:R-:W-:-:S02]  /*51c0*/  F2FP.SATFINITE.E4M3.F32.PACK_AB_MERGE_C R38, R232, R225, R38 ;  /* 0x000000e1e826723e */ /* 0x000fc40004807026 */
[----:B----4-:R-:W-:Y:S02]  /*51d0*/  F2FP.SATFINITE.E4M3.F32.PACK_AB_MERGE_C R231, R234, R219, R231 ;  /* 0x000000dbeae7723e */ /* 0x010fe400048070e7 */
[----:B-----5:R-:W-:Y:S02]  /*51e0*/  F2FP.SATFINITE.E4M3.F32.PACK_AB_MERGE_C R242, R236, R229, R242 ;  /* 0x000000e5ecf2723e */ /* 0x020fe400048070f2 */
[----:B------:R-:W-:Y:S02]  /*51f0*/  SEL R251, R243, R38, !P5 ;  /* 0x00000026f3fb7207 */ /* 0x000fe40006800000 */
[----:B------:R-:W-:Y:S02]  /*5200*/  SEL R38, R38, R243, !P5 ;  /* 0x000000f326267207 */ /* 0x000fe40006800000 */
[----:B------:R-:W-:Y:S02]  /*5210*/  SEL R243, R231, R242, !P5 ;  /* 0x000000f2e7f37207 */ /* 0x000fe40006800000 */
[----:B------:R-:W-:-:S02]  /*5220*/  SEL R231, R242, R231, !P5 ;  /* 0x000000e7f2e77207 */ /* 0x000fc40006800000 */
[----:B------:R-:W-:Y:S01]  /*5230*/  LOP3.LUT R242, R196, 0x1, RZ, 0x3c, !PT ;  /* 0x00000001c4f27812 */ /* 0x000fe200078e3cff */
[----:B------:R-:W-:Y:S04]  /*5240*/  SHFL.IDX PT, R241, R241, R196, 0x1f ;  /* 0x00001fc4f1f17589 */ /* 0x000fe800000e0000 */
[----:B------:R-:W0:Y:S04]  /*5250*/  SHFL.IDX PT, R30, R30, R242, 0x1f ;  /* 0x00001ff21e1e7589 */ /* 0x000e2800000e0000 */
[----:B------:R-:W-:Y:S04]  /*5260*/  SHFL.IDX PT, R32, R32, R242, 0x1f ;  /* 0x00001ff220207589 */ /* 0x000fe800000e0000 */
[----:B------:R-:W1:Y:S04]  /*5270*/  SHFL.IDX PT, R249, R249, R196, 0x1f ;  /* 0x00001fc4f9f97589 */ /* 0x000e6800000e0000 */
[----:B------:R-:W-:Y:S04]  /*5280*/  SHFL.IDX PT, R36, R36, R242, 0x1f ;  /* 0x00001ff224247589 */ /* 0x000fe800000e0000 */
[----:B------:R-:W-:Y:S04]  /*5290*/  STS.U8 [R8+UR19+0x4000], R37 ;  /* 0x0040002508007988 */ /* 0x000fe80008000013 */
[----:B------:R-:W-:Y:S04]  /*52a0*/  STS.U8 [R8+UR19+0x4200], R33 ;  /* 0x0042002108007988 */ /* 0x000fe80008000013 */
[----:B------:R-:W-:Y:S04]  /*52b0*/  STS.U8 [R8+UR19+0x4400], R27 ;  /* 0x0044001b08007988 */ /* 0x000fe80008000013 */
[----:B------:R-:W-:Y:S04]  /*52c0*/  STS.U8 [R8+UR19+0x4600], R31 ;  /* 0x0046001f08007988 */ /* 0x000fe80008000013 */
[----:B------:R-:W-:Y:S04]  /*52d0*/  STS.U8 [R8+UR19+0x4800], R25 ;  /* 0x0048001908007988 */ /* 0x000fe80008000013 */
[----:B------:R2:W-:Y:S04]  /*52e0*/  STS.U8 [R8+UR19+0x4a00], R51 ;  /* 0x004a003308007988 */ /* 0x0005e80008000013 */
[----:B------:R-:W-:Y:S04]  /*52f0*/  STS.U8 [R8+UR19+0x4c00], R29 ;  /* 0x004c001d08007988 */ /* 0x000fe80008000013 */
[----:B------:R3:W-:Y:S04]  /*5300*/  STS.U8 [R8+UR19+0x4e00], R39 ;  /* 0x004e002708007988 */ /* 0x0007e80008000013 */
[----:B------:R-:W4:Y:S04]  /*5310*/  SHFL.IDX PT, R247, R247, R196, 0x1f ;  /* 0x00001fc4f7f77589 */ /* 0x000f2800000e0000 */
[----:B------:R-:W-:Y:S04]  /*5320*/  SHFL.IDX PT, R240, R240, R242, 0x1f ;  /* 0x00001ff2f0f07589 */ /* 0x000fe800000e0000 */
[----:B------:R-:W-:Y:S04]  /*5330*/  SHFL.IDX PT, R238, R238, R242, 0x1f ;  /* 0x00001ff2eeee7589 */ /* 0x000fe800000e0000 */
[----:B------:R-:W-:Y:S04]  /*5340*/  SHFL.IDX PT, R35, R35, R242, 0x1f ;  /* 0x00001ff223237589 */ /* 0x000fe800000e0000 */
[----:B------:R-:W-:Y:S04]  /*5350*/  SHFL.IDX PT, R38, R38, R242, 0x1f ;  /* 0x00001ff226267589 */ /* 0x000fe800000e0000 */
[----:B------:R-:W-:Y:S04]  /*5360*/  SHFL.IDX PT, R231, R231, R242, 0x1f ;  /* 0x00001ff2e7e77589 */ /* 0x000fe800000e0000 */
[----:B------:R5:W-:Y:S04]  /*5370*/  STS.U8 [R7+UR19+0x4100], R34 ;  /* 0x0041002207007988 */ /* 0x000be80008000013 */
[----:B------:R-:W-:Y:S04]  /*5380*/  STS.U8 [R7+UR19+0x4300], R24 ;  /* 0x0043001807007988 */ /* 0x000fe80008000013 */
[----:B------:R-:W-:Y:S04]  /*5390*/  STS.U8 [R7+UR19+0x4500], R28 ;  /* 0x0045001c07007988 */ /* 0x000fe80008000013 */
[----:B------:R-:W-:Y:S04]  /*53a0*/  STS.U8 [R7+UR19+0x4700], R250 ;  /* 0x004700fa07007988 */ /* 0x000fe80008000013 */
[----:B------:R0:W-:Y:S04]  /*53b0*/  STS.U8 [R7+UR19+0x4900], R54 ;  /* 0x0049003607007988 */ /* 0x0001e80008000013 */
[----:B------:R-:W-:Y:S04]  /*53c0*/  STS.U8 [R7+UR19+0x4b00], R46 ;  /* 0x004b002e07007988 */ /* 0x000fe80008000013 */
[----:B------:R-:W-:Y:S04]  /*53d0*/  STS.U8 [R7+UR19+0x4d00], R26 ;  /* 0x004d001a07007988 */ /* 0x000fe80008000013 */
[----:B------:R-:W-:Y:S04]  /*53e0*/  STS.U8 [R7+UR19+0x4f00], R218 ;  /* 0x004f00da07007988 */ /* 0x000fe80008000013 */
[----:B------:R-:W4:Y:S04]  /*53f0*/  SHFL.IDX PT, R251, R251, R196, 0x1f ;  /* 0x00001fc4fbfb7589 */ /* 0x000f2800000e0000 */
[----:B------:R-:W4:Y:S04]  /*5400*/  SHFL.IDX PT, R233, R233, R196, 0x1f ;  /* 0x00001fc4e9e97589 */ /* 0x000f2800000e0000 */
[----:B------:R-:W4:Y:S04]  /*5410*/  SHFL.IDX PT, R235, R235, R196, 0x1f ;  /* 0x00001fc4ebeb7589 */ /* 0x000f2800000e0000 */
[----:B------:R-:W4:Y:S04]  /*5420*/  SHFL.IDX PT, R242, R245, R196, 0x1f ;  /* 0x00001fc4f5f27589 */ /* 0x000f2800000e0000 */
[----:B------:R-:W4:Y:S01]  /*5430*/  SHFL.IDX PT, R46, R243, R196, 0x1f ;  /* 0x00001fc4f32e7589 */ /* 0x000f2200000e0000 */
[----:B------:R1:W-:Y:S06]  /*5440*/  MEMBAR.ALL.CTA ;  /* 0x0000000000007992 */ /* 0x0003ec0000008000 */
[----:B-1----:R-:W1:Y:S01]  /*5450*/  FENCE.VIEW.ASYNC.S ;  /* 0x00000000000073c6 */ /* 0x002e620000000000 */
[----:B--2---:R-:W-:Y:S01]  /*5460*/  IMAD.MOV.U32 R51, RZ, RZ, 0x5410 ;  /* 0x00005410ff337424 */ /* 0x004fe200078e00ff */
[----:B------:R-:W-:Y:S01]  /*5470*/  LOP3.LUT P0, RZ, R0, 0x2, RZ, 0xc0, !PT ;  /* 0x0000000200ff7812 */ /* 0x000fe2000780c0ff */
[----:B---3--:R-:W-:-:S02]  /*5480*/  IMAD.MOV.U32 R39, RZ, RZ, 0x7632 ;  /* 0x00007632ff277424 */ /* 0x008fc400078e00ff */
[----:B------:R-:W-:Y:S01]  /*5490*/  FADD R27, -R57, R206 ;  /* 0x000000ce391b7221 */ /* 0x000fe20000000100 */
[----:B------:R-:W-:Y:S01]  /*54a0*/  FADD R31, -R87, R211 ;  /* 0x000000d3571f7221 */ /* 0x000fe20000000100 */
[----:B------:R-:W-:Y:S01]  /*54b0*/  SEL R51, R51, 0x1054, !P0 ;  /* 0x0000105433337807 */ /* 0x000fe20004000000 */
[----:B-----5:R-:W-:Y:S01]  /*54c0*/  FADD R34, -R44, R210 ;  /* 0x000000d22c227221 */ /* 0x020fe20000000100 */
[----:B------:R-:W-:Y:S01]  /*54d0*/  SEL R39, R39, 0x3276, !P0 ;  /* 0x0000327627277807 */ /* 0x000fe20004000000 */
[----:B------:R-:W-:Y:S01]  /*54e0*/  FADD R206, -R80, R9 ;  /* 0x0000000950ce7221 */ /* 0x000fe20000000100 */
[----:B------:R-:W-:Y:S01]  /*54f0*/  FMUL R37, R27, 1.4426950216293334961 ;  /* 0x3fb8aa3b1b257820 */ /* 0x000fe20000400000 */
[----:B0-----:R-:W-:Y:S01]  /*5500*/  FMUL R54, R31, 1.4426950216293334961 ;  /* 0x3fb8aa3b1f367820 */ /* 0x001fe20000400000 */
[C-C-:B------:R-:W-:Y:S01]  /*5510*/  PRMT R28, R241.reuse, R51, R30.reuse ;  /* 0x00000033f11c7216 */ /* 0x140fe2000000001e */
[----:B------:R-:W-:Y:S01]  /*5520*/  FMUL R210, R34, 1.4426950216293334961 ;  /* 0x3fb8aa3b22d27820 */ /* 0x000fe20000400000 */
[----:B------:R-:W-:Y:S01]  /*5530*/  PRMT R29, R241, R39, R30 ;  /* 0x00000027f11d7216 */ /* 0x000fe2000000001e */
[----:B------:R-:W-:Y:S01]  /*5540*/  FMUL R206, R206, 1.4426950216293334961 ;  /* 0x3fb8aa3bcece7820 */ /* 0x000fe20000400000 */
[C-C-:B------:R-:W-:Y:S01]  /*5550*/  PRMT R30, R249.reuse, R51, R32.reuse ;  /* 0x00000033f91e7216 */ /* 0x140fe20000000020 */
[----:B------:R0:W2:Y:S01]  /*5560*/  MUFU.EX2 R211, R37 ;  /* 0x0000002500d37308 */ /* 0x0000a20000000800 */
[----:B------:R-:W-:-:S02]  /*5570*/  PRMT R31, R249, R39, R32 ;  /* 0x00000027f91f7216 */ /* 0x000fc40000000020 */
[C-C-:B----4-:R-:W-:Y:S02]  /*5580*/  PRMT R32, R247.reuse, R51, R36.reuse ;  /* 0x00000033f7207216 */ /* 0x150fe40000000024 */
[----:B------:R-:W-:Y:S02]  /*5590*/  PRMT R33, R247, R39, R36 ;  /* 0x00000027f7217216 */ /* 0x000fe40000000024 */
[C-C-:B------:R-:W-:Y:S02]  /*55a0*/  PRMT R36, R251.reuse, R51, R38.reuse ;  /* 0x00000033fb247216 */ /* 0x140fe40000000026 */
[----:B0-----:R-:W-:Y:S01]  /*55b0*/  PRMT R37, R251, R39, R38 ;  /* 0x00000027fb257216 */ /* 0x001fe20000000026 */
[----:B------:R-:W0:Y:S01]  /*55c0*/  MUFU.EX2 R54, R54 ;  /* 0x0000003600367308 */ /* 0x000e220000000800 */
[-C--:B------:R-:W-:Y:S02]  /*55d0*/  PRMT R24, R233, R51.reuse, R240 ;  /* 0x00000033e9187216 */ /* 0x080fe400000000f0 */
[----:B------:R-:W-:-:S02]  /*55e0*/  PRMT R26, R235, R51, R238 ;  /* 0x00000033eb1a7216 */ /* 0x000fc400000000ee */
[-C--:B------:R-:W-:Y:S02]  /*55f0*/  PRMT R34, R242, R51.reuse, R35 ;  /* 0x00000033f2227216 */ /* 0x080fe40000000023 */
[----:B------:R-:W-:Y:S01]  /*5600*/  PRMT R38, R46, R51, R231 ;  /* 0x000000332e267216 */ /* 0x000fe200000000e7 */
[----:B------:R-:W3:Y:S08]  /*5610*/  MUFU.EX2 R9, R210 ;  /* 0x000000d200097308 */ /* 0x000ef00000000800 */
[----:B------:R-:W4:Y:S01]  /*5620*/  MUFU.EX2 R51, R206 ;  /* 0x000000ce00337308 */ /* 0x000f220000000800 */
[-C--:B--2---:R-:W-:Y:S01]  /*5630*/  FMUL R122, R122, R211.reuse ;  /* 0x000000d37a7a7220 */ /* 0x084fe20000400000 */
[-C--:B------:R-:W-:Y:S01]  /*5640*/  FMUL R123, R123, R211.reuse ;  /* 0x000000d37b7b7220 */ /* 0x080fe20000400000 */
        /* <DEDUP_REMOVED lines=13> */
[----:B------:R-:W-:Y:S01]  /*5720*/  FMUL R151, R151, R211 ;  /* 0x000000d397977220 */ /* 0x000fe20000400000 */
[-C--:B0-----:R-:W-:Y:S01]  /*5730*/  FMUL R90, R90, R54.reuse ;  /* 0x000000365a5a7220 */ /* 0x081fe20000400000 */
        /* <DEDUP_REMOVED lines=14> */
[-C--:B---3--:R-:W-:Y:S01]  /*5820*/  FMUL R120, R120, R9.reuse ;  /* 0x0000000978787220 */ /* 0x088fe20000400000 */
        /* <DEDUP_REMOVED lines=15> */
[-C--:B----4-:R-:W-:Y:S01]  /*5920*/  FMUL R88, R88, R51.reuse ;  /* 0x0000003358587220 */ /* 0x090fe20000400000 */
        /* <DEDUP_REMOVED lines=15> */
[----:B------:R-:W-:Y:S01]  /*5a20*/  FMUL R119, R119, R54 ;  /* 0x0000003677777220 */ /* 0x000fe20000400000 */
[----:B------:R-:W-:-:S02]  /*5a30*/  PRMT R25, R233, R39, R240 ;  /* 0x00000027e9197216 */ /* 0x000fc400000000f0 */
[-C--:B------:R-:W-:Y:S02]  /*5a40*/  PRMT R27, R235, R39.reuse, R238 ;  /* 0x00000027eb1b7216 */ /* 0x080fe400000000ee */
[-C--:B------:R-:W-:Y:S02]  /*5a50*/  PRMT R35, R242, R39.reuse, R35 ;  /* 0x00000027f2237216 */ /* 0x080fe40000000023 */
[----:B------:R-:W-:Y:S01]  /*5a60*/  PRMT R39, R46, R39, R231 ;  /* 0x000000272e277216 */ /* 0x000fe200000000e7 */
[----:B-1----:R-:W-:Y:S06]  /*5a70*/  BAR.SYNC.DEFER_BLOCKING 0x0 ;  /* 0x0000000000007b1d */ /* 0x002fec0000010000 */
[----:B------:R-:W-:-:S06]  /*5a80*/  WARPGROUP.ARRIVE ;  /* 0x00000000000079c5 */ /* 0x000fcc0000000000 */
[----:B------:R-:W-:Y:S01]  /*5a90*/  QGMMA.64x64x32.F32.E4M3.E4M3 R120, R24, gdesc[UR12], R120 ;  /* 0x00e0000c18787df3 */ /* 0x000fe20008700878 */
[----:B------:R-:W-:Y:S01]  /*5aa0*/  FADD R213, R60, R213 ;  /* 0x000000d53cd57221 */ /* 0x000fe20000000000 */
        /* <DEDUP_REMOVED lines=24> */
[----:B------:R-:W-:Y:S04]  /*5c30*/  QGMMA.64x64x32.F32.E4M3.E4M3 R120, R28, gdesc[UR8], R120 ;  /* 0x00e000081c787df3 */ /* 0x000fe80008700878 */
        /* <DEDUP_REMOVED lines=35> */
[----:B------:R-:W-:-:S02]  /*5e70*/  FADD R45, R48, R45 ;  /* 0x0000002d302d7221 */ /* 0x000fc40000000000 */
[----:B------:R-:W0:Y:S04]  /*5e80*/  SHFL.BFLY PT, R41, R82, 0x2, 0x1f ;  /* 0x0c401f0052297f89 */ /* 0x000e2800000e0000 */
[----:B------:R-:W1:Y:S04]  /*5e90*/  SHFL.BFLY PT, R40, R69, 0x2, 0x1f ;  /* 0x0c401f0045287f89 */ /* 0x000e6800000e0000 */
[----:B------:R-:W2:Y:S04]  /*5ea0*/  SHFL.BFLY PT, R46, R229, 0x2, 0x1f ;  /* 0x0c401f00e52e7f89 */ /* 0x000ea800000e0000 */
[----:B------:R-:W3:Y:S01]  /*5eb0*/  SHFL.BFLY PT, R48, R45, 0x2, 0x1f ;  /* 0x0c401f002d307f89 */ /* 0x000ee200000e0000 */
[----:B------:R-:W-:Y:S01]  /*5ec0*/  QGMMA.64x64x32.F32.E4M3.E4M3 R88, R36, gdesc[UR8], R88, gsb0 ;  /* 0x00e0000824587df3 */ /* 0x000fe20008000858 */
[----:B0-----:R-:W-:Y:S01]  /*5ed0*/  FADD R42, R82, R41 ;  /* 0x00000029522a7221 */ /* 0x001fe20000000000 */
[----:B-1----:R-:W-:Y:S01]  /*5ee0*/  FADD R40, R69, R40 ;  /* 0x0000002845287221 */ /* 0x002fe20000000000 */
[----:B--2---:R-:W-:Y:S01]  /*5ef0*/  FADD R46, R229, R46 ;  /* 0x0000002ee52e7221 */ /* 0x004fe20000000000 */
[----:B------:R-:W-:Y:S01]  /*5f00*/  UIADD3 UR5, UP0, UR5, 0x40, URZ ;  /* 0x0000004005057890 */ /* 0x000fe2000ff1e03f */
[----:B---3--:R-:W-:Y:S01]  /*5f10*/  FADD R48, R45, R48 ;  /* 0x000000302d307221 */ /* 0x008fe20000000000 */
[----:B------:R-:W0:Y:S02]  /*5f20*/  SHFL.BFLY PT, R43, R42, 0x1, 0x1f ;  /* 0x0c201f002a2b7f89 */ /* 0x000e2400000e0000 */
[----:B------:R-:W-:-:S02]  /*5f30*/  UIADD3.X UR6, URZ, UR6, URZ, UP0, !UPT ;  /* 0x000000063f067290 */ /* 0x000fc400087fe43f */
[----:B------:R-:W1:Y:S04]  /*5f40*/  SHFL.BFLY PT, R41, R40, 0x1, 0x1f ;  /* 0x0c201f0028297f89 */ /* 0x000e6800000e0000 */
[----:B------:R-:W2:Y:S04]  /*5f50*/  SHFL.BFLY PT, R47, R46, 0x1, 0x1f ;  /* 0x0c201f002e2f7f89 */ /* 0x000ea800000e0000 */
[----:B------:R-:W3:Y:S01]  /*5f60*/  SHFL.BFLY PT, R49, R48, 0x1, 0x1f ;  /* 0x0c201f0030317f89 */ /* 0x000ee200000e0000 */
[----:B------:R-:W-:Y:S01]  /*5f70*/  IMAD.U32 R45, RZ, RZ, UR6 ;  /* 0x00000006ff2d7e24 */ /* 0x000fe2000f8e00ff */
[----:B------:R-:W-:-:S04]  /*5f80*/  ISETP.LE.U32.AND P0, PT, R3, UR5, PT ;  /* 0x0000000503007c0c */ /* 0x000fc8000bf03070 */
[----:B------:R-:W-:Y:S01]  /*5f90*/  ISETP.GE.U32.AND.EX P0, PT, R45, RZ, PT, P0 ;  /* 0x000000ff2d00720c */ /* 0x000fe20003f06100 */
[----:B------:R-:W-:Y:S01]  /*5fa0*/  ULEA UR4, UR17, UR4, 0x6 ;  /* 0x0000000411047291 */ /* 0x000fe2000f8e303f */
[----:B0-----:R-:W-:Y:S01]  /*5fb0*/  FADD R50, R42, R43 ;  /* 0x0000002b2a327221 */ /* 0x001fe20000000000 */
[----:B-1----:R-:W-:-:S03]  /*5fc0*/  FADD R52, R40, R41 ;  /* 0x0000002928347221 */ /* 0x002fc60000000000 */
[----:B------:R-:W-:Y:S01]  /*5fd0*/  FFMA R202, R211, R202, R50 ;  /* 0x000000cad3ca7223 */ /* 0x000fe20000000032 */
[----:B--2---:R-:W-:Y:S01]  /*5fe0*/  FADD R42, R46, R47 ;  /* 0x0000002f2e2a7221 */ /* 0x004fe20000000000 */
[----:B------:R-:W-:Y:S01]  /*5ff0*/  FFMA R204, R9, R204, R52 ;  /* 0x000000cc09cc7223 */ /* 0x000fe20000000034 */
[----:B---3--:R-:W-:Y:S02]  /*6000*/  FADD R49, R48, R49 ;  /* 0x0000003130317221 */ /* 0x008fe40000000000 */
[----:B------:R-:W-:Y:S01]  /*6010*/  FFMA R208, R51, R208, R42 ;  /* 0x000000d033d07223 */ /* 0x000fe2000000002a */
[----:B------:R-:W-:Y:S02]  /*6020*/  IMAD R6, R183, 0x40, R6 ;  /* 0x00000040b7067824 */ /* 0x000fe400078e0206 */
[----:B------:R-:W-:Y:S01]  /*6030*/  FFMA R209, R54, R209, R49 ;  /* 0x000000d136d17223 */ /* 0x000fe20000000031 */
[----:B------:R-:W-:Y:S02]  /*6040*/  IMAD.MOV.U32 R211, RZ, RZ, R87 ;  /* 0x000000ffffd37224 */ /* 0x000fe400078e0057 */
[----:B------:R-:W-:-:S02]  /*6050*/  IMAD.MOV.U32 R9, RZ, RZ, R80 ;  /* 0x000000ffff097224 */ /* 0x000fc400078e0050 */
[----:B------:R-:W-:Y:S02]  /*6060*/  IMAD.MOV.U32 R206, RZ, RZ, R57 ;  /* 0x000000ffffce7224 */ /* 0x000fe400078e0039 */
[----:B------:R-:W-:Y:S01]  /*6070*/  IMAD.MOV.U32 R210, RZ, RZ, R44 ;  /* 0x000000ffffd27224 */ /* 0x000fe200078e002c */
[----:B------:R-:W-:Y:S02]  /*6080*/  WARPGROUP.DEPBAR.LE gsb0, 0x0 ;  /* 0x00008000000079c5 */ /* 0x000fe40000010000 */
[----:B------:R-:W-:Y:S05]  /*6090*/  @!P0 BRA `(.L_x_1) ;  /* 0xffffffc000bc8947 */ /* 0x000fea000383ffff */
.L_x_0:
[C---:B------:R-:W-:Y:S01]  /*60a0*/  IMAD.SHL.U32 R3, R0.reuse, 0x8, RZ ;  /* 0x0000000800037824 */ /* 0x040fe200078e00ff */
[----:B------:R-:W-:Y:S01]  /*60b0*/  SHF.R.U32.HI R7, RZ, 0x1, R0 ;  /* 0x00000001ff077819 */ /* 0x000fe20000011600 */
[----:B------:R-:W-:Y:S01]  /*60c0*/  IMAD.SHL.U32 R6, R0, 0x4, RZ ;  /* 0x0000000400067824 */ /* 0x000fe200078e00ff */
[----:B------:R-:W-:Y:S01]  /*60d0*/  LOP3.LUT R4, R4, 0xf0, RZ, 0xc0, !PT ;  /* 0x000000f004047812 */ /* 0x000fe200078ec0ff */
[----:B------:R-:W-:Y:S01]  /*60e0*/  FMUL R10, R111, 0.25 ;  /* 0x3e8000006f0a7820 */ /* 0x000fe20000400000 */
[----:B------:R-:W-:Y:S01]  /*60f0*/  LOP3.LUT R3, R3, 0x38, RZ, 0xc0, !PT ;  /* 0x0000003803037812 */ /* 0x000fe200078ec0ff */
[----:B------:R-:W-:Y:S01]  /*6100*/  FMUL R9, R102, 0.25 ;  /* 0x3e80000066097820 */ /* 0x000fe20000400000 */
[----:B------:R-:W-:Y:S01]  /*6110*/  LOP3.LUT R6, R6, 0x3c0, RZ, 0xc0, !PT ;  /* 0x000003c006067812 */ /* 0x000fe200078ec0ff */
[----:B------:R-:W-:Y:S01]  /*6120*/  FMUL R11, R204, 8388608 ;  /* 0x4b000000cc0b7820 */ /* 0x000fe20000400000 */
[----:B------:R-:W-:Y:S01]  /*6130*/  LOP3.LUT R5, R5, 0x800, RZ, 0xc0, !PT ;  /* 0x0000080005057812 */ /* 0x000fe200078ec0ff */
[----:B------:R-:W-:Y:S01]  /*6140*/  FMUL R12, R202, 8388608 ;  /* 0x4b000000ca0c7820 */ /* 0x000fe20000400000 */
[----:B------:R-:W-:Y:S01]  /*6150*/  IADD3 R6, R6, UR19, R3 ;  /* 0x0000001306067c10 */ /* 0x000fe2000fffe003 */
[----:B------:R-:W-:Y:S01]  /*6160*/  BAR.SYNC.DEFER_BLOCKING 0x0 ;  /* 0x0000000000007b1d */ /* 0x000fe20000010000 */
[----:B------:R-:W-:Y:S01]  /*6170*/  LOP3.LUT R3, R7, 0x4, RZ, 0xc0, !PT ;  /* 0x0000000407037812 */ /* 0x000fe200078ec0ff */
[----:B------:R-:W-:Y:S01]  /*6180*/  FMUL R7, R114, 0.25 ;  /* 0x3e80000072077820 */ /* 0x000fe20000400000 */
[----:B------:R-:W-:-:S02]  /*6190*/  IADD3 R4, R5, UR19, R4 ;  /* 0x0000001305047c10 */ /* 0x000fc4000fffe004 */
[----:B------:R-:W-:Y:S01]  /*61a0*/  LOP3.LUT R5, R0, 0xe0, RZ, 0xc0, !PT ;  /* 0x000000e000057812 */ /* 0x000fe200078ec0ff */
[----:B------:R-:W-:Y:S02]  /*61b0*/  IMAD.IADD R3, R3, 0x1, R6 ;  /* 0x0000000103037824 */ /* 0x000fe400078e0206 */
[----:B------:R-:W-:Y:S01]  /*61c0*/  FMUL R6, R115, 0.25 ;  /* 0x3e80000073067820 */ /* 0x000fe20000400000 */
[----:B------:R-:W-:Y:S01]  /*61d0*/  FSETP.GT.AND P3, PT, |R209|, 8.50705917302346158658e+37, PT ;  /* 0x7e800000d100780b */ /* 0x000fe20003f64200 */
[----:B------:R-:W-:Y:S01]  /*61e0*/  ULDC.64 UR4, c[0x0][0x270] ;  /* 0x00009c0000047ab9 */ /* 0x000fe20000000a00 */
[----:B------:R-:W-:Y:S02]  /*61f0*/  IMAD R8, R5, 0x8, R4 ;  /* 0x0000000805087824 */ /* 0x000fe400078e0204 */
[----:B------:R-:W-:Y:S01]  /*6200*/  FMUL R5, R118, 0.25 ;  /* 0x3e80000076057820 */ /* 0x000fe20000400000 */
[----:B------:R-:W-:Y:S01]  /*6210*/  FMUL R4, R119, 0.25 ;  /* 0x3e80000077047820 */ /* 0x000fe20000400000 */
[----:B------:R-:W-:Y:S01]  /*6220*/  FSEL R115, R6, R115, P3 ;  /* 0x0000007306737208 */ /* 0x000fe20001800000 */
[----:B------:R-:W-:Y:S01]  /*6230*/  FMUL R6, R103, 0.25 ;  /* 0x3e80000067067820 */ /* 0x000fe20000400000 */
[----:B------:R-:W-:Y:S01]  /*6240*/  FSETP.GT.AND P1, PT, |R208|, 8.50705917302346158658e+37, PT ;  /* 0x7e800000d000780b */ /* 0x000fe20003f24200 */
[----:B------:R-:W-:Y:S01]  /*6250*/  UIMAD UR4, UR18, UR4, URZ ;  /* 0x00000004120472a4 */ /* 0x000fe2000f8e023f */
[----:B------:R-:W-:Y:S01]  /*6260*/  FSEL R21, R5, R118, P3 ;  /* 0x0000007605157208 */ /* 0x000fe20001800000 */
[----:B------:R-:W-:Y:S01]  /*6270*/  FMUL R5, R110, 0.25 ;  /* 0x3e8000006e057820 */ /* 0x000fe20000400000 */
        /* <DEDUP_REMOVED lines=34> */
[----:B------:R-:W-:-:S02]  /*64a0*/  FSETP.GT.AND P2, PT, |R202|, 8.50705917302346158658e+37, PT ;  /* 0x7e800000ca00780b */ /* 0x000fc40003f44200 */
        /* <DEDUP_REMOVED lines=61> */
[----:B------:R-:W-:-:S02]  /*6880*/  FSETP.GEU.AND P4, PT, R204, 1.175494350822287508e-38, PT ;  /* 0x00800000cc00780b */ /* 0x000fc40003f8e000 */
[----:B------:R-:W-:Y:S01]  /*6890*/  FSEL R77, R7, R130, P2 ;  /* 0x00000082074d7208 */ /* 0x000fe20001000000 */
[----:B------:R-:W-:Y:S01]  /*68a0*/  FMUL R7, R122, 0.25 ;  /* 0x3e8000007a077820 */ /* 0x000fe20000400000 */
[----:B------:R-:W-:Y:S01]  /*68b0*/  FSEL R71, R5, R136, P0 ;  /* 0x0000008805477208 */ /* 0x000fe20000000000 */
[----:B------:R-:W-:Y:S01]  /*68c0*/  FMUL R5, R128, 0.25 ;  /* 0x3e80000080057820 */ /* 0x000fe20000400000 */
[----:B------:R-:W-:Y:S02]  /*68d0*/  FSETP.GEU.AND P6, PT, R202, 1.175494350822287508e-38, PT ;  /* 0x00800000ca00780b */ /* 0x000fe40003fce000 */
[----:B------:R-:W-:Y:S01]  /*68e0*/  FSEL R69, R9, R138, P2 ;  /* 0x0000008a09457208 */ /* 0x000fe20001000000 */
[----:B------:R-:W-:Y:S01]  /*68f0*/  FMUL R9, R140, 0.25 ;  /* 0x3e8000008c097820 */ /* 0x000fe20000400000 */
[----:B------:R-:W-:Y:S01]  /*6900*/  FSEL R127, R10, R127, P2 ;  /* 0x0000007f0a7f7208 */ /* 0x000fe20001000000 */
[----:B------:R-:W-:Y:S01]  /*6910*/  FMUL R10, R129, 0.25 ;  /* 0x3e800000810a7820 */ /* 0x000fe20000400000 */
[----:B------:R-:W-:Y:S01]  /*6920*/  FSEL R137, R4, R137, P0 ;  /* 0x0000008904897208 */ /* 0x000fe20000000000 */
[----:B------:R-:W-:Y:S01]  /*6930*/  FMUL R4, R125, 0.25 ;  /* 0x3e8000007d047820 */ /* 0x000fe20000400000 */
[----:B------:R-:W-:-:S02]  /*6940*/  FSEL R11, R11, R204, !P4 ;  /* 0x000000cc0b0b7208 */ /* 0x000fc40006000000 */
[----:B------:R-:W-:Y:S02]  /*6950*/  FSEL R121, R6, R121, P0 ;  /* 0x0000007906797208 */ /* 0x000fe40000000000 */
[----:B------:R-:W-:Y:S02]  /*6960*/  FSEL R12, R12, R202, !P6 ;  /* 0x000000ca0c0c7208 */ /* 0x000fe40007000000 */
[----:B------:R-:W-:Y:S02]  /*6970*/  FSEL R6, RZ, -23, P6 ;  /* 0xc1b80000ff067808 */ /* 0x000fe40003000000 */
[----:B------:R-:W-:Y:S01]  /*6980*/  FSEL R153, R7, R122, P2 ;  /* 0x0000007a07997208 */ /* 0x000fe20001000000 */
[----:B------:R-:W-:Y:S01]  /*6990*/  FMUL R7, R144, 0.25 ;  /* 0x3e80000090077820 */ /* 0x000fe20000400000 */
[----:B------:R-:W-:Y:S02]  /*69a0*/  FSETP.GEU.AND P6, PT, |R209|, 1.175494350822287508e-38, PT ;  /* 0x00800000d100780b */ /* 0x000fe40003fce200 */
[----:B------:R-:W-:Y:S01]  /*69b0*/  FSEL R79, R5, R128, P0 ;  /* 0x00000080054f7208 */ /* 0x000fe20000000000 */
[----:B------:R-:W-:Y:S01]  /*69c0*/  VIADD R5, R11, 0xc0cafb0d ;  /* 0xc0cafb0d0b057836 */ /* 0x000fe20000000000 */
[----:B------:R-:W-:Y:S01]  /*69d0*/  FSEL R67, R9, R140, P0 ;  /* 0x0000008c09437208 */ /* 0x000fe20000000000 */
[----:B------:R-:W-:Y:S01]  /*69e0*/  FMUL R9, R120, 0.25 ;  /* 0x3e80000078097820 */ /* 0x000fe20000400000 */
[----:B------:R-:W-:Y:S01]  /*69f0*/  FSEL R129, R10, R129, P0 ;  /* 0x000000810a817208 */ /* 0x000fe20000000000 */
[----:B------:R-:W-:Y:S01]  /*6a00*/  FMUL R10, R209, 8388608 ;  /* 0x4b000000d10a7820 */ /* 0x000fe20000400000 */
[----:B------:R-:W-:-:S02]  /*6a10*/  FSEL R125, R4, R125, P0 ;  /* 0x0000007d047d7208 */ /* 0x000fc40000000000 */
[----:B------:R-:W-:Y:S02]  /*6a20*/  FSEL R4, RZ, -23, P4 ;  /* 0xc1b80000ff047808 */ /* 0x000fe40002000000 */
[----:B------:R-:W-:Y:S01]  /*6a30*/  FSETP.GEU.AND P4, PT, R209, 1.175494350822287508e-38, PT ;  /* 0x00800000d100780b */ /* 0x000fe20003f8e000 */
[----:B------:R-:W-:Y:S01]  /*6a40*/  @!P6 FMUL R119, R119, 16777216 ;  /* 0x4b8000007777e820 */ /* 0x000fe20000400000 */
[----:B------:R-:W-:Y:S01]  /*6a50*/  FSEL R63, R7, R144, P0 ;  /* 0x00000090073f7208 */ /* 0x000fe20000000000 */
[----:B------:R-:W-:Y:S01]  /*6a60*/  FMUL R7, R132, 0.25 ;  /* 0x3e80000084077820 */ /* 0x000fe20000400000 */
[----:B------:R-:W-:Y:S01]  /*6a70*/  LOP3.LUT R14, R5, 0xff800000, RZ, 0xc0, !PT ;  /* 0xff800000050e7812 */ /* 0x000fe200078ec0ff */
[----:B------:R-:W-:Y:S01]  /*6a80*/  @!P6 FMUL R21, R21, 16777216 ;  /* 0x4b8000001515e820 */ /* 0x000fe20000400000 */
[----:B------:R-:W-:Y:S01]  /*6a90*/  FSEL R155, R9, R120, P0 ;  /* 0x00000078099b7208 */ /* 0x000fe20000000000 */
[----:B------:R-:W-:Y:S01]  /*6aa0*/  FMUL R9, R208, 8388608 ;  /* 0x4b000000d0097820 */ /* 0x000fe20000400000 */
[----:B------:R-:W-:Y:S01]  /*6ab0*/  FSEL R10, R10, R209, !P4 ;  /* 0x000000d10a0a7208 */ /* 0x000fe20006000000 */
[----:B------:R-:W-:Y:S01]  /*6ac0*/  @P3 FMUL R209, R209, 0.25 ;  /* 0x3e800000d1d13820 */ /* 0x000fe20000400000 */
[----:B------:R-:W-:Y:S01]  /*6ad0*/  FSETP.GEU.AND P5, PT, R208, 1.175494350822287508e-38, PT ;  /* 0x00800000d000780b */ /* 0x000fe20003fae000 */
[----:B------:R-:W-:Y:S01]  /*6ae0*/  @!P6 FMUL R115, R115, 16777216 ;  /* 0x4b8000007373e820 */ /* 0x000fe20000400000 */
[----:B------:R-:W-:Y:S01]  /*6af0*/  I2FP.F32.S32 R5, R14 ;  /* 0x0000000e00057245 */ /* 0x000fe20000201400 */
[----:B------:R-:W-:Y:S01]  /*6b00*/  @!P6 FMUL R209, R209, 16777216 ;  /* 0x4b800000d1d1e820 */ /* 0x000fe20000400000 */
[----:B------:R-:W-:Y:S01]  /*6b10*/  FSEL R75, R7, R132, P0 ;  /* 0x00000084074b7208 */ /* 0x000fe20000000000 */
[----:B------:R-:W-:Y:S01]  /*6b20*/  FMUL R7, R124, 0.25 ;  /* 0x3e8000007c077820 */ /* 0x000fe20000400000 */
[----:B------:R-:W-:Y:S01]  /*6b30*/  FSEL R9, R9, R208, !P5 ;  /* 0x000000d009097208 */ /* 0x000fe20006800000 */
[----:B------:R-:W-:Y:S01]  /*6b40*/  FFMA.FTZ R45, R5, 1.1920928955078125e-07, R4 ;  /* 0x34000000052d7823 */ /* 0x000fe20000010004 */
[----:B------:R-:W-:Y:S01]  /*6b50*/  FSETP.GEU.AND P3, PT, |R208|, 1.175494350822287508e-38, PT ;  /* 0x00800000d000780b */ /* 0x000fe20003f6e200 */
[----:B------:R-:W0:Y:S01]  /*6b60*/  MUFU.RCP R4, R209 ;  /* 0x000000d100047308 */ /* 0x000e220000001000 */
[----:B------:R-:W-:Y:S01]  /*6b70*/  FSEL R85, R7, R124, P0 ;  /* 0x0000007c07557208 */ /* 0x000fe20000000000 */
[----:B------:R-:W-:-:S02]  /*6b80*/  VIADD R7, R12, 0xc0cafb0d ;  /* 0xc0cafb0d0c077836 */ /* 0x000fc40000000000 */
[----:B------:R-:W-:Y:S01]  /*6b90*/  @P1 FMUL R208, R208, 0.25 ;  /* 0x3e800000d0d01820 */ /* 0x000fe20000400000 */
[----:B------:R-:W-:Y:S01]  /*6ba0*/  VIADD R16, R9, 0xc0cafb0d ;  /* 0xc0cafb0d09107836 */ /* 0x000fe20000000000 */
[----:B------:R-:W-:Y:S01]  /*6bb0*/  FSEL R15, RZ, -23, P5 ;  /* 0xc1b80000ff0f7808 */ /* 0x000fe20002800000 */
[----:B------:R-:W-:Y:S01]  /*6bc0*/  VIADD R17, R10, 0xc0cafb0d ;  /* 0xc0cafb0d0a117836 */ /* 0x000fe20000000000 */
[----:B------:R-:W-:Y:S01]  /*6bd0*/  LOP3.LUT R13, R7, 0xff800000, RZ, 0xc0, !PT ;  /* 0xff800000070d7812 */ /* 0x000fe200078ec0ff */
[----:B------:R-:W-:Y:S01]  /*6be0*/  @!P6 FMUL R25, R25, 16777216 ;  /* 0x4b8000001919e820 */ /* 0x000fe20000400000 */
[----:B------:R-:W-:Y:S01]  /*6bf0*/  LOP3.LUT R18, R16, 0xff800000, RZ, 0xc0, !PT ;  /* 0xff80000010127812 */ /* 0x000fe200078ec0ff */
[----:B------:R-:W-:Y:S01]  /*6c00*/  @!P6 FMUL R111, R111, 16777216 ;  /* 0x4b8000006f6fe820 */ /* 0x000fe20000400000 */
[----:B------:R-:W-:Y:S01]  /*6c10*/  LOP3.LUT R19, R17, 0xff800000, RZ, 0xc0, !PT ;  /* 0xff80000011137812 */ /* 0x000fe200078ec0ff */
[----:B------:R-:W-:Y:S01]  /*6c20*/  @!P6 FMUL R29, R29, 16777216 ;  /* 0x4b8000001d1de820 */ /* 0x000fe20000400000 */
[----:B------:R-:W-:Y:S01]  /*6c30*/  FSEL R17, RZ, -23, P4 ;  /* 0xc1b80000ff117808 */ /* 0x000fe20002000000 */
[----:B------:R-:W-:Y:S01]  /*6c40*/  @!P6 FMUL R107, R107, 16777216 ;  /* 0x4b8000006b6be820 */ /* 0x000fe20000400000 */
[----:B------:R-:W-:Y:S01]  /*6c50*/  I2FP.F32.S32 R7, R13 ;  /* 0x0000000d00077245 */ /* 0x000fe20000201400 */
[----:B------:R-:W-:Y:S01]  /*6c60*/  @!P6 FMUL R33, R33, 16777216 ;  /* 0x4b8000002121e820 */ /* 0x000fe20000400000 */
[----:B------:R-:W-:Y:S01]  /*6c70*/  I2FP.F32.S32 R16, R18 ;  /* 0x0000001200107245 */ /* 0x000fe20000201400 */
[----:B------:R-:W-:Y:S01]  /*6c80*/  @!P6 FMUL R103, R103, 16777216 ;  /* 0x4b8000006767e820 */ /* 0x000fe20000400000 */
[----:B------:R-:W-:Y:S01]  /*6c90*/  I2FP.F32.S32 R20, R19 ;  /* 0x0000001300147245 */ /* 0x000fe20000201400 */
[----:B------:R-:W-:Y:S01]  /*6ca0*/  @!P6 FMUL R37, R37, 16777216 ;  /* 0x4b8000002525e820 */ /* 0x000fe20000400000 */
[----:B------:R-:W-:Y:S01]  /*6cb0*/  @!P6 FMUL R99, R99, 16777216 ;  /* 0x4b8000006363e820 */ /* 0x000fe20000400000 */
[----:B------:R-:W-:Y:S01]  /*6cc0*/  @!P6 FMUL R41, R41, 16777216 ;  /* 0x4b8000002929e820 */ /* 0x000fe20000400000 */
[----:B------:R-:W-:Y:S01]  /*6cd0*/  @!P6 FMUL R95, R95, 16777216 ;  /* 0x4b8000005f5fe820 */ /* 0x000fe20000400000 */
[----:B------:R-:W-:Y:S01]  /*6ce0*/  @!P6 FMUL R47, R47, 16777216 ;  /* 0x4b8000002f2fe820 */ /* 0x000fe20000400000 */
[----:B------:R-:W-:Y:S01]  /*6cf0*/  @!P6 FMUL R91, R91, 16777216 ;  /* 0x4b8000005b5be820 */ /* 0x000fe20000400000 */
[----:B------:R-:W-:Y:S01]  /*6d00*/  @!P6 FMUL R51, R51, 16777216 ;  /* 0x4b8000003333e820 */ /* 0x000fe20000400000 */
[----:B------:R-:W-:Y:S01]  /*6d10*/  @!P3 FMUL R208, R208, 16777216 ;  /* 0x4b800000d0d0b820 */ /* 0x000fe20000400000 */
[----:B------:R-:W-:Y:S01]  /*6d20*/  FFMA.FTZ R56, R7, 1.1920928955078125e-07, R6 ;  /* 0x3400000007387823 */ /* 0x000fe20000010006 */
[----:B------:R-:W-:Y:S01]  /*6d30*/  FFMA.FTZ R81, R16, 1.1920928955078125e-07, R15 ;  /* 0x3400000010517823 */ /* 0x000fe2000001000f */
[----:B------:R-:W-:Y:S01]  /*6d40*/  FFMA.FTZ R120, R20, 1.1920928955078125e-07, R17 ;  /* 0x3400000014787823 */ /* 0x000fe20000010011 */
[C---:B0-----:R-:W-:Y:S01]  /*6d50*/  FMUL R119, R4.reuse, R119 ;  /* 0x0000007704777220 */ /* 0x041fe20000400000 */
[C---:B------:R-:W-:Y:S01]  /*6d60*/  FMUL R6, R4.reuse, R21 ;  /* 0x0000001504067220 */ /* 0x040fe20000400000 */
        /* <DEDUP_REMOVED lines=13> */
[----:B------:R-:W-:Y:S01]  /*6e40*/  FMUL R46, R4, R51 ;  /* 0x00000033042e7220 */ /* 0x000fe20000400000 */
[C---:B------:R-:W-:Y:S01]  /*6e50*/  FSETP.GEU.AND P1, PT, |R202|.reuse, 1.175494350822287508e-38, PT ;  /* 0x00800000ca00780b */ /* 0x040fe20003f2e200 */
[----:B------:R-:W0:Y:S01]  /*6e60*/  MUFU.RCP R4, R208 ;  /* 0x000000d000047308 */ /* 0x000e220000001000 */
[----:B------:R-:W-:Y:S01]  /*6e70*/  @P2 FMUL R202, R202, 0.25 ;  /* 0x3e800000caca2820 */ /* 0x000fe20000400000 */
        /* <DEDUP_REMOVED lines=69> */
[----:B------:R-:W-:Y:S01]  /*72d0*/  @!P2 FMUL R125, R125, 16777216 ;  /* 0x4b8000007d7da820 */ /* 0x000fe20000400000 */
[----:B------:R-:W0:Y:S01]  /*72e0*/  MUFU.RCP R4, R204 ;  /* 0x000000cc00047308 */ /* 0x000e220000001000 */
        /* <DEDUP_REMOVED lines=15> */
[----:B------:R-:W-:Y:S01]  /*73e0*/  F2FP.SATFINITE.E4M3.F32.PACK_AB_MERGE_C R76, R127, R76, RZ ;  /* 0x0000004c7f4c723e */ /* 0x000fe200048070ff */
        /* <DEDUP_REMOVED lines=16> */
[----:B------:R-:W-:Y:S01]  /*74f0*/  F2FP.SATFINITE.E4M3.F32.PACK_AB_MERGE_C R78, R125, R78, RZ ;  /* 0x0000004e7d4e723e */ /* 0x000fe200048070ff */
[----:B------:R-:W-:Y:S01]  /*7500*/  IMAD.IADD R14, R11, 0x1, -R14 ;  /* 0x000000010b0e7824 */ /* 0x000fe200078e0a0e */
[----:B------:R-:W-:Y:S01]  /*7510*/  F2FP.SATFINITE.E4M3.F32.PACK_AB_MERGE_C R42, R93, R42, RZ ;  /* 0x0000002a5d2a723e */ /* 0x000fe200048070ff */
[----:B------:R-:W-:Y:S01]  /*7520*/  IMAD.IADD R13, R12, 0x1, -R13 ;  /* 0x000000010c0d7824 */ /* 0x000fe200078e0a0d */
[----:B------:R-:W-:Y:S01]  /*7530*/  F2FP.SATFINITE.E4M3.F32.PACK_AB_MERGE_C R40, R95, R40, RZ ;  /* 0x000000285f28723e */ /* 0x000fe200048070ff */
[----:B------:R-:W-:Y:S01]  /*7540*/  FADD R14, R14, -1 ;  /* 0xbf8000000e0e7421 */ /* 0x000fe20000000000 */
[----:B------:R-:W-:Y:S01]  /*7550*/  F2FP.SATFINITE.E4M3.F32.PACK_AB_MERGE_C R119, R119, R6, RZ ;  /* 0x000000067777723e */ /* 0x000fe200048070ff */
[----:B------:R-:W-:Y:S01]  /*7560*/  FADD R15, R13, -1 ;  /* 0xbf8000000d0f7421 */ /* 0x000fe20000000000 */
[----:B------:R-:W-:Y:S01]  /*7570*/  F2FP.SATFINITE.E4M3.F32.PACK_AB_MERGE_C R4, R121, R4, R78 ;  /* 0x000000047904723e */ /* 0x000fe2000480704e */
[----:B------:R-:W-:Y:S01]  /*7580*/  IMAD.IADD R18, R9, 0x1, -R18 ;  /* 0x0000000109127824 */ /* 0x000fe200078e0a12 */
[----:B------:R-:W-:Y:S01]  /*7590*/  F2FP.SATFINITE.E4M3.F32.PACK_AB_MERGE_C R5, R5, R82, R76 ;  /* 0x000000520505723e */ /* 0x000fe2000480704c */
[----:B------:R-:W0:Y:S01]  /*75a0*/  LDC R91, c[0x0][0x278] ;  /* 0x00009e00ff5b7b82 */ /* 0x000e220000000800 */
[----:B------:R-:W-:-:S02]  /*75b0*/  F2FP.SATFINITE.E4M3.F32.PACK_AB_MERGE_C R6, R89, R48, R42 ;  /* 0x000000305906723e */ /* 0x000fc4000480702a */
[----:B------:R-:W-:Y:S02]  /*75c0*/  F2FP.SATFINITE.E4M3.F32.PACK_AB_MERGE_C R7, R7, R46, R40 ;  /* 0x0000002e0707723e */ /* 0x000fe40004807028 */
[----:B------:R-:W-:Y:S01]  /*75d0*/  F2FP.SATFINITE.E4M3.F32.PACK_AB_MERGE_C R111, R111, R22, RZ ;  /* 0x000000166f6f723e */ /* 0x000fe200048070ff */
[----:B------:R-:W-:Y:S01]  /*75e0*/  IMAD.MOV.U32 R22, RZ, RZ, 0x3dc6b27f ;  /* 0x3dc6b27fff167424 */ /* 0x000fe200078e00ff */
[----:B------:R-:W-:Y:S01]  /*75f0*/  LOP3.LUT R86, R0, 0xff, RZ, 0xc0, !PT ;  /* 0x000000ff00567812 */ /* 0x000fe200078ec0ff */
[----:B------:R1:W-:Y:S01]  /*7600*/  STSM.16.M88.4 [R8], R4 ;  /* 0x0000000408007844 */ /* 0x0003e20000000200 */
[----:B------:R-:W-:Y:S01]  /*7610*/  F2FP.SATFINITE.E4M3.F32.PACK_AB_MERGE_C R117, R117, R20, RZ ;  /* 0x000000147575723e */ /* 0x000fe200048070ff */
[----:B------:R-:W-:Y:S01]  /*7620*/  FFMA.FTZ R13, R14, R22, -0.16845393180847167969 ;  /* 0xbe2c7f300e0d7423 */ /* 0x000fe20000010016 */
[----:B------:R-:W-:Y:S01]  /*7630*/  LEA R86, R86, UR19, 0x4 ;  /* 0x0000001356567c11 */ /* 0x000fe2000f8e20ff */
[----:B------:R-:W-:Y:S01]  /*7640*/  BAR.SYNC.DEFER_BLOCKING 0x0 ;  /* 0x0000000000007b1d */ /* 0x000fe20000010000 */
[----:B------:R-:W-:-:S02]  /*7650*/  IMAD.IADD R20, R10, 0x1, -R19 ;  /* 0x000000010a147824 */ /* 0x000fc400078e0a13 */
[----:B------:R-:W-:Y:S01]  /*7660*/  FADD R19, R18, -1 ;  /* 0xbf80000012137421 */ /* 0x000fe20000000000 */
[----:B------:R-:W-:Y:S01]  /*7670*/  FFMA.FTZ R13, R14, R13, 0.1716887056827545166 ;  /* 0x3e2fcf2a0e0d7423 */ /* 0x000fe2000001000d */
[----:B------:R-:W-:Y:S01]  /*7680*/  FFMA.FTZ R18, R15, R22, -0.16845393180847167969 ;  /* 0xbe2c7f300f127423 */ /* 0x000fe20000010016 */
[----:B------:R-:W-:Y:S01]  /*7690*/  F2FP.SATFINITE.E4M3.F32.PACK_AB_MERGE_C R70, R133, R70, RZ ;  /* 0x000000468546723e */ /* 0x000fe200048070ff */
[----:B------:R-:W-:Y:S01]  /*76a0*/  FADD R21, R20, -1 ;  /* 0xbf80000014157421 */ /* 0x000fe20000000000 */
[C---:B------:R-:W-:Y:S01]  /*76b0*/  FFMA.FTZ R13, R14.reuse, R13, -0.17900948226451873779 ;  /* 0xbe374e430e0d7423 */ /* 0x040fe2000001000d */
[----:B------:R-:W-:Y:S01]  /*76c0*/  FFMA.FTZ R18, R15, R18, 0.1716887056827545166 ;  /* 0x3e2fcf2a0f127423 */ /* 0x000fe20000010012 */
[----:B------:R-:W-:Y:S01]  /*76d0*/  F2FP.SATFINITE.E4M3.F32.PACK_AB_MERGE_C R68, R135, R68, RZ ;  /* 0x000000448744723e */ /* 0x000fe200048070ff */
[----:B------:R-:W-:Y:S01]  /*76e0*/  FFMA.FTZ R20, R19, R22, -0.16845393180847167969 ;  /* 0xbe2c7f3013147423 */ /* 0x000fe20000010016 */
[C---:B------:R-:W-:Y:S01]  /*76f0*/  FFMA.FTZ R13, R14.reuse, R13, 0.20512372255325317383 ;  /* 0x3e520bf40e0d7423 */ /* 0x040fe2000001000d */
[----:B------:R-:W-:Y:S01]  /*7700*/  FFMA.FTZ R18, R15, R18, -0.17900948226451873779 ;  /* 0xbe374e430f127423 */ /* 0x000fe20000010012 */
[----:B------:R-:W-:Y:S01]  /*7710*/  F2FP.SATFINITE.E4M3.F32.PACK_AB_MERGE_C R34, R101, R34, RZ ;  /* 0x000000226522723e */ /* 0x000fe200048070ff */
[----:B------:R-:W-:Y:S01]  /*7720*/  FFMA.FTZ R22, R21, R22, -0.16845393180847167969 ;  /* 0xbe2c7f3015167423 */ /* 0x000fe20000010016 */
[C---:B------:R-:W-:Y:S01]  /*7730*/  FFMA.FTZ R13, R14.reuse, R13, -0.24046532809734344482 ;  /* 0xbe763c8b0e0d7423 */ /* 0x040fe2000001000d */
[----:B------:R-:W-:Y:S01]  /*7740*/  FFMA.FTZ R18, R15, R18, 0.20512372255325317383 ;  /* 0x3e520bf40f127423 */ /* 0x000fe20000010012 */
[----:B------:R-:W-:Y:S01]  /*7750*/  F2FP.SATFINITE.E4M3.F32.PACK_AB_MERGE_C R32, R103, R32, RZ ;  /* 0x000000206720723e */ /* 0x000fe200048070ff */
[----:B------:R-:W-:Y:S01]  /*7760*/  FFMA.FTZ R22, R21, R22, 0.1716887056827545166 ;  /* 0x3e2fcf2a15167423 */ /* 0x000fe20000010016 */
[C---:B------:R-:W-:Y:S01]  /*7770*/  FFMA.FTZ R13, R14.reuse, R13, 0.28857114911079406738 ;  /* 0x3e93bf990e0d7423 */ /* 0x040fe2000001000d */
[----:B------:R-:W-:Y:S01]  /*7780*/  FFMA.FTZ R18, R15, R18, -0.24046532809734344482 ;  /* 0xbe763c8b0f127423 */ /* 0x000fe20000010012 */
[----:B-1----:R-:W-:Y:S01]  /*7790*/  F2FP.SATFINITE.E4M3.F32.PACK_AB_MERGE_C R4, R129, R74, R70 ;  /* 0x0000004a8104723e */ /* 0x002fe20004807046 */
[----:B------:R-:W-:Y:S01]  /*77a0*/  FFMA.FTZ R22, R21, R22, -0.17900948226451873779 ;  /* 0xbe374e4315167423 */ /* 0x000fe20000010016 */
[C---:B------:R-:W-:Y:S01]  /*77b0*/  FFMA.FTZ R13, R14.reuse, R13, -0.36067417263984680176 ;  /* 0xbeb8aa490e0d7423 */ /* 0x040fe2000001000d */
[----:B------:R-:W1:Y:S01]  /*77c0*/  LDS.128 R172, [R86] ;  /* 0x0000000056ac7984 */ /* 0x000e620000000c00 */
[----:B------:R-:W-:Y:S01]  /*77d0*/  FFMA.FTZ R18, R15, R18, 0.28857114911079406738 ;  /* 0x3e93bf990f127423 */ /* 0x000fe20000010012 */
[----:B------:R-:W-:Y:S01]  /*77e0*/  F2FP.SATFINITE.E4M3.F32.PACK_AB_MERGE_C R5, R131, R72, R68 ;  /* 0x000000488305723e */ /* 0x000fe20004807044 */
[C---:B------:R-:W-:Y:S01]  /*77f0*/  FFMA.FTZ R13, R14.reuse, R13, 0.48089820146560668945 ;  /* 0x3ef6384a0e0d7423 */ /* 0x040fe2000001000d */
[----:B------:R-:W-:Y:S01]  /*7800*/  F2FP.SATFINITE.E4M3.F32.PACK_AB_MERGE_C R6, R97, R38, R34 ;  /* 0x000000266106723e */ /* 0x000fe20004807022 */
[----:B------:R-:W-:Y:S01]  /*7810*/  FFMA.FTZ R18, R15, R18, -0.36067417263984680176 ;  /* 0xbeb8aa490f127423 */ /* 0x000fe20000010012 */
[----:B------:R-:W-:Y:S01]  /*7820*/  F2FP.SATFINITE.E4M3.F32.PACK_AB_MERGE_C R7, R99, R36, R32 ;  /* 0x000000246307723e */ /* 0x000fe20004807020 */
[----:B------:R-:W-:Y:S01]  /*7830*/  BAR.SYNC.DEFER_BLOCKING 0x0 ;  /* 0x0000000000007b1d */ /* 0x000fe20000010000 */
[C---:B------:R-:W-:Y:S01]  /*7840*/  FFMA.FTZ R13, R14.reuse, R13, -0.72134751081466674805 ;  /* 0xbf38aa3b0e0d7423 */ /* 0x040fe2000001000d */
[----:B------:R-:W-:Y:S01]  /*7850*/  FFMA.FTZ R18, R15, R18, 0.48089820146560668945 ;  /* 0x3ef6384a0f127423 */ /* 0x000fe20000010012 */
[----:B------:R-:W-:Y:S01]  /*7860*/  ISETP.GE.U32.AND P0, PT, R11, 0x7f800000, PT ;  /* 0x7f8000000b00780c */ /* 0x000fe20003f06070 */
[----:B------:R-:W-:Y:S01]  /*7870*/  FFMA.FTZ R22, R21, R22, 0.20512372255325317383 ;  /* 0x3e520bf415167423 */ /* 0x000fe20000010016 */
[----:B------:R-:W-:Y:S01]  /*7880*/  FMUL R13, R14, R13 ;  /* 0x0000000d0e0d7220 */ /* 0x000fe20000400000 */
[C---:B------:R-:W-:Y:S01]  /*7890*/  ISETP.GE.U32.AND P1, PT, R12.reuse, 0x7f800000, PT ;  /* 0x7f8000000c00780c */ /* 0x040fe20003f26070 */
[----:B------:R-:W-:Y:S01]  /*78a0*/  FFMA.FTZ R18, R15, R18, -0.72134751081466674805 ;  /* 0xbf38aa3b0f127423 */ /* 0x000fe20000010012 */
[----:B------:R-:W-:Y:S01]  /*78b0*/  FSETP.NEU.AND P2, PT, R12, RZ, PT ;  /* 0x000000ff0c00720b */ /* 0x000fe20003f4d000 */
[C---:B------:R-:W-:Y:S01]  /*78c0*/  FMUL R13, R14.reuse, R13 ;  /* 0x0000000d0e0d7220 */ /* 0x040fe20000400000 */
[----:B------:R-:W-:Y:S01]  /*78d0*/  F2FP.SATFINITE.E4M3.F32.PACK_AB_MERGE_C R62, R141, R62, RZ ;  /* 0x0000003e8d3e723e */ /* 0x000fe200048070ff */
[----:B------:R-:W-:Y:S01]  /*78e0*/  FMUL R18, R15, R18 ;  /* 0x000000120f127220 */ /* 0x000fe20000400000 */
[----:B------:R-:W-:Y:S01]  /*78f0*/  F2FP.SATFINITE.E4M3.F32.PACK_AB_MERGE_C R60, R143, R60, RZ ;  /* 0x0000003c8f3c723e */ /* 0x000fe200048070ff */
[----:B------:R-:W-:Y:S01]  /*7900*/  FFMA.FTZ R14, R14, 1.4426950216293334961, R13 ;  /* 0x3fb8aa3b0e0e7823 */ /* 0x000fe2000001000d */
[----:B------:R-:W-:Y:S01]  /*7910*/  F2FP.SATFINITE.E4M3.F32.PACK_AB_MERGE_C R26, R109, R26, RZ ;  /* 0x0000001a6d1a723e */ /* 0x000fe200048070ff */
[----:B------:R-:W-:Y:S01]  /*7920*/  FMUL R18, R15, R18 ;  /* 0x000000120f127220 */ /* 0x000fe20000400000 */
[----:B------:R-:W-:Y:S01]  /*7930*/  F2FP.SATFINITE.E4M3.F32.PACK_AB_MERGE_C R108, R137, R66, R62 ;  /* 0x00000042896c723e */ /* 0x000fe2000480703e */
[----:B------:R-:W-:Y:S01]  /*7940*/  FADD R45, R45, R14 ;  /* 0x0000000e2d2d7221 */ /* 0x000fe20000000000 */
[----:B------:R-:W-:-:S02]  /*7950*/  @P0 IMAD.MOV.U32 R14, RZ, RZ, 0x7f800000 ;  /* 0x7f800000ff0e0424 */ /* 0x000fc400078e00ff */
[----:B------:R-:W-:Y:S01]  /*7960*/  FFMA.FTZ R15, R15, 1.4426950216293334961, R18 ;  /* 0x3fb8aa3b0f0f7823 */ /* 0x000fe20000010012 */
[----:B------:R-:W-:Y:S01]  /*7970*/  @P1 IMAD.MOV.U32 R13, RZ, RZ, 0x7f800000 ;  /* 0x7f800000ff0d1424 */ /* 0x000fe200078e00ff */
[----:B------:R-:W-:Y:S01]  /*7980*/  F2FP.SATFINITE.E4M3.F32.PACK_AB_MERGE_C R109, R139, R64, R60 ;  /* 0x000000408b6d723e */ /* 0x000fe2000480703c */
[----:B------:R-:W-:Y:S01]  /*7990*/  @P0 FFMA.FTZ R45, R11, R14, +INF ;  /* 0x7f8000000b2d0423 */ /* 0x000fe2000001000e */
[----:B------:R-:W-:Y:S01]  /*79a0*/  FADD R56, R56, R15 ;  /* 0x0000000f38387221 */ /* 0x000fe20000000000 */
[----:B------:R-:W-:Y:S01]  /*79b0*/  STSM.16.M88.4 [R8], R4 ;  /* 0x0000000408007844 */ /* 0x000fe20000000200 */
[----:B------:R-:W-:Y:S01]  /*79c0*/  @P1 FFMA.FTZ R56, R12, R13, +INF ;  /* 0x7f8000000c381423 */ /* 0x000fe2000001000d */
[----:B------:R-:W-:Y:S01]  /*79d0*/  F2FP.SATFINITE.E4M3.F32.PACK_AB_MERGE_C R110, R105, R30, R26 ;  /* 0x0000001e696e723e */ /* 0x000fe2000480701a */
[----:B------:R-:W-:Y:S01]  /*79e0*/  FFMA.FTZ R22, R21, R22, -0.24046532809734344482 ;  /* 0xbe763c8b15167423 */ /* 0x000fe20000010016 */
[----:B------:R-:W-:Y:S01]  /*79f0*/  BAR.SYNC.DEFER_BLOCKING 0x0 ;  /* 0x0000000000007b1d */ /* 0x000fe20000010000 */
[----:B------:R-:W-:Y:S01]  /*7a00*/  F2FP.SATFINITE.E4M3.F32.PACK_AB_MERGE_C R111, R107, R28, R111 ;  /* 0x0000001c6b6f723e */ /* 0x000fe2000480706f */
[----:B------:R-:W-:Y:S01]  /*7a10*/  FFMA.FTZ R20, R19, R20, 0.1716887056827545166 ;  /* 0x3e2fcf2a13147423 */ /* 0x000fe20000010014 */
[----:B------:R-:W-:Y:S01]  /*7a20*/  FFMA.FTZ R22, R21, R22, 0.28857114911079406738 ;  /* 0x3e93bf9915167423 */ /* 0x000fe20000010016 */
[----:B------:R-:W-:Y:S01]  /*7a30*/  ISETP.GE.U32.AND P4, PT, R10, 0x7f800000, PT ;  /* 0x7f8000000a00780c */ /* 0x000fe20003f86070 */
[----:B0-----:R-:W-:-:S02]  /*7a40*/  IMAD R23, R91, 0x9, RZ ;  /* 0x000000095b177824 */ /* 0x001fc400078e02ff */
[----:B------:R-:W-:Y:S01]  /*7a50*/  FFMA.FTZ R20, R19, R20, -0.17900948226451873779 ;  /* 0xbe374e4313147423 */ /* 0x000fe20000010014 */
[----:B------:R-:W-:Y:S01]  /*7a60*/  FFMA.FTZ R22, R21, R22, -0.36067417263984680176 ;  /* 0xbeb8aa4915167423 */ /* 0x000fe20000010016 */
[----:B------:R-:W-:Y:S01]  /*7a70*/  FSETP.NEU.AND P3, PT, R11, RZ, PT ;  /* 0x000000ff0b00720b */ /* 0x000fe20003f6d000 */
[----:B------:R-:W-:Y:S02]  /*7a80*/  IMAD R25, R91, 0xa, RZ ;  /* 0x0000000a5b197824 */ /* 0x000fe400078e02ff */
[----:B------:R-:W-:Y:S01]  /*7a90*/  FFMA.FTZ R20, R19, R20, 0.20512372255325317383 ;  /* 0x3e520bf413147423 */ /* 0x000fe20000010014 */
[----:B------:R-:W-:Y:S01]  /*7aa0*/  FFMA.FTZ R22, R21, R22, 0.48089820146560668945 ;  /* 0x3ef6384a15167423 */ /* 0x000fe20000010016 */
[----:B------:R-:W-:Y:S01]  /*7ab0*/  FSETP.NEU.AND P0, PT, R10, RZ, PT ;  /* 0x000000ff0a00720b */ /* 0x000fe20003f0d000 */
[----:B------:R-:W-:Y:S02]  /*7ac0*/  IMAD R27, R91, 0xb, RZ ;  /* 0x0000000b5b1b7824 */ /* 0x000fe400078e02ff */
[----:B------:R-:W-:Y:S01]  /*7ad0*/  FFMA.FTZ R20, R19, R20, -0.24046532809734344482 ;  /* 0xbe763c8b13147423 */ /* 0x000fe20000010014 */
[----:B------:R-:W-:Y:S01]  /*7ae0*/  FFMA.FTZ R22, R21, R22, -0.72134751081466674805 ;  /* 0xbf38aa3b15167423 */ /* 0x000fe20000010016 */
[----:B------:R-:W-:Y:S01]  /*7af0*/  ISETP.GE.U32.AND P5, PT, R9, 0x7f800000, PT ;  /* 0x7f8000000900780c */ /* 0x000fe20003fa6070 */
[----:B------:R-:W-:-:S02]  /*7b00*/  @P4 IMAD.MOV.U32 R11, RZ, RZ, 0x7f800000 ;  /* 0x7f800000ff0b4424 */ /* 0x000fc400078e00ff */
[----:B------:R-:W-:Y:S01]  /*7b10*/  FFMA.FTZ R20, R19, R20, 0.28857114911079406738 ;  /* 0x3e93bf9913147423 */ /* 0x000fe20000010014 */
[----:B------:R-:W-:Y:S01]  /*7b20*/  FMUL R22, R21, R22 ;  /* 0x0000001615167220 */ /* 0x000fe20000400000 */
[----:B------:R-:W-:Y:S01]  /*7b30*/  F2FP.SATFINITE.E4M3.F32.PACK_AB_MERGE_C R50, R151, R50, RZ ;  /* 0x000000329732723e */ /* 0x000fe200048070ff */
[----:B------:R-:W-:Y:S02]  /*7b40*/  IMAD R29, R91, 0xc, RZ ;  /* 0x0000000c5b1d7824 */ /* 0x000fe400078e02ff */
[----:B------:R-:W-:Y:S01]  /*7b50*/  FFMA.FTZ R20, R19, R20, -0.36067417263984680176 ;  /* 0xbeb8aa4913147423 */ /* 0x000fe20000010014 */
[----:B------:R-:W-:Y:S01]  /*7b60*/  FMUL R22, R21, R22 ;  /* 0x0000001615167220 */ /* 0x000fe20000400000 */
[----:B------:R-:W0:Y:S01]  /*7b70*/  LDS.128 R12, [R86] ;  /* 0x00000000560c7984 */ /* 0x000e220000000c00 */
[----:B------:R-:W-:Y:S01]  /*7b80*/  F2FP.SATFINITE.E4M3.F32.PACK_AB_MERGE_C R52, R149, R52, RZ ;  /* 0x000000349534723e */ /* 0x000fe200048070ff */
[----:B------:R-:W-:Y:S01]  /*7b90*/  FFMA.FTZ R20, R19, R20, 0.48089820146560668945 ;  /* 0x3ef6384a13147423 */ /* 0x000fe20000010014 */
[----:B------:R-:W-:Y:S01]  /*7ba0*/  FFMA.FTZ R21, R21, 1.4426950216293334961, R22 ;  /* 0x3fb8aa3b15157823 */ /* 0x000fe20000010016 */
[----:B------:R-:W-:Y:S01]  /*7bb0*/  BAR.SYNC.DEFER_BLOCKING 0x0 ;  /* 0x0000000000007b1d */ /* 0x000fe20000010000 */
[----:B------:R-:W-:-:S02]  /*7bc0*/  @P5 IMAD.MOV.U32 R18, RZ, RZ, 0x7f800000 ;  /* 0x7f800000ff125424 */ /* 0x000fc400078e00ff */
[----:B------:R-:W-:Y:S01]  /*7bd0*/  FFMA.FTZ R20, R19, R20, -0.72134751081466674805 ;  /* 0xbf38aa3b13147423 */ /* 0x000fe20000010014 */
[----:B------:R-:W-:Y:S01]  /*7be0*/  FADD R120, R120, R21 ;  /* 0x0000001578787221 */ /* 0x000fe20000000000 */
[----:B------:R-:W-:Y:S01]  /*7bf0*/  @P4 FFMA.FTZ R120, R10, R11, +INF ;  /* 0x7f8000000a784423 */ /* 0x000fe2000001000b */
[----:B------:R-:W-:Y:S02]  /*7c00*/  F2FP.SATFINITE.E4M3.F32.PACK_AB_MERGE_C R53, R147, R54, R50 ;  /* 0x000000369335723e */ /* 0x000fe40004807032 */
[----:B------:R-:W2:Y:S01]  /*7c10*/  LDC.64 R10, c[0x0][0x228] ;  /* 0x00008a00ff0a7b82 */ /* 0x000ea20000000a00 */
[----:B------:R-:W-:Y:S01]  /*7c20*/  FMUL R20, R19, R20 ;  /* 0x0000001413147220 */ /* 0x000fe20000400000 */
[----:B------:R-:W-:Y:S01]  /*7c30*/  FSETP.NEU.AND P1, PT, R9, RZ, PT ;  /* 0x000000ff0900720b */ /* 0x000fe20003f2d000 */
[----:B------:R-:W-:Y:S01]  /*7c40*/  IMAD.SHL.U32 R21, R91, 0x8, RZ ;  /* 0x000000085b157824 */ /* 0x000fe200078e00ff */
[----:B------:R-:W-:Y:S01]  /*7c50*/  F2FP.SATFINITE.E4M3.F32.PACK_AB_MERGE_C R52, R145, R58, R52 ;  /* 0x0000003a9134723e */ /* 0x000fe20004807034 */
[----:B------:R-:W-:Y:S01]  /*7c60*/  FMUL R20, R19, R20 ;  /* 0x0000001413147220 */ /* 0x000fe20000400000 */
[----:B------:R-:W-:Y:S01]  /*7c70*/  F2FP.SATFINITE.E4M3.F32.PACK_AB_MERGE_C R54, R113, R24, R117 ;  /* 0x000000187136723e */ /* 0x000fe20004807075 */
[----:B------:R-:W-:Y:S01]  /*7c80*/  IMAD R31, R91, 0xd, RZ ;  /* 0x0000000d5b1f7824 */ /* 0x000fe200078e02ff */
[----:B------:R-:W-:Y:S01]  /*7c90*/  F2FP.SATFINITE.E4M3.F32.PACK_AB_MERGE_C R55, R16, R17, R119 ;  /* 0x000000111037723e */ /* 0x000fe20004807077 */
[----:B------:R-:W-:Y:S01]  /*7ca0*/  FFMA.FTZ R20, R19, 1.4426950216293334961, R20 ;  /* 0x3fb8aa3b13147823 */ /* 0x000fe20000010014 */
[C---:B------:R-:W-:Y:S01]  /*7cb0*/  IMAD R17, R91.reuse, 0x6, RZ ;  /* 0x000000065b117824 */ /* 0x040fe200078e02ff */
[----:B-1----:R-:W-:Y:S01]  /*7cc0*/  PRMT R179, R172, 0x7770, RZ ;  /* 0x00007770acb37816 */ /* 0x002fe200000000ff */
[----:B------:R-:W-:-:S02]  /*7cd0*/  IMAD R19, R91, 0x7, RZ ;  /* 0x000000075b137824 */ /* 0x000fc400078e02ff */
[----:B------:R-:W-:Y:S01]  /*7ce0*/  FADD R81, R81, R20 ;  /* 0x0000001451517221 */ /* 0x000fe20000000000 */
[----:B------:R-:W-:Y:S01]  /*7cf0*/  @P5 FFMA.FTZ R81, R9, R18, +INF ;  /* 0x7f80000009515423 */ /* 0x000fe20000010012 */
[----:B------:R-:W-:Y:S01]  /*7d00*/  IMAD R9, R2, UR5, RZ ;  /* 0x0000000502097c24 */ /* 0x000fe2000f8e02ff */
[----:B------:R-:W-:Y:S01]  /*7d10*/  USHF.R.S32.HI UR5, URZ, 0x1f, UR4 ;  /* 0x0000001f3f057899 */ /* 0x000fe20008011404 */
[C---:B------:R-:W-:Y:S01]  /*7d20*/  IMAD R33, R91.reuse, 0xe, RZ ;  /* 0x0000000e5b217824 */ /* 0x040fe200078e02ff */
[----:B------:R-:W-:Y:S01]  /*7d30*/  STSM.16.M88.4 [R8], R108 ;  /* 0x0000006c08007844 */ /* 0x000fe20000000200 */
[----:B------:R-:W-:Y:S01]  /*7d40*/  IMAD R35, R91, 0xf, RZ ;  /* 0x0000000f5b237824 */ /* 0x000fe200078e02ff */
[----:B------:R-:W-:Y:S01]  /*7d50*/  PRMT R165, R173, 0x7773, RZ ;  /* 0x00007773ada57816 */ /* 0x000fe200000000ff */
[C---:B------:R-:W-:Y:S01]  /*7d60*/  IMAD.SHL.U32 R37, R91.reuse, 0x10, RZ ;  /* 0x000000105b257824 */ /* 0x040fe200078e00ff */
[----:B------:R-:W-:Y:S01]  /*7d70*/  BAR.SYNC.DEFER_BLOCKING 0x0 ;  /* 0x0000000000007b1d */ /* 0x000fe20000010000 */
[----:B------:R-:W-:Y:S01]  /*7d80*/  IMAD R39, R91, 0x11, RZ ;  /* 0x000000115b277824 */ /* 0x000fe200078e02ff */
[----:B------:R-:W-:Y:S01]  /*7d90*/  PRMT R167, R173, 0x7772, RZ ;  /* 0x00007772ada77816 */ /* 0x000fe200000000ff */
[----:B------:R-:W-:Y:S01]  /*7da0*/  IMAD R41, R91, 0x12, RZ ;  /* 0x000000125b297824 */ /* 0x000fe200078e02ff */
[----:B------:R-:W-:Y:S01]  /*7db0*/  PRMT R163, R173, 0x7771, RZ ;  /* 0x00007771ada37816 */ /* 0x000fe200000000ff */
[C---:B------:R-:W-:Y:S01]  /*7dc0*/  IMAD R43, R91.reuse, 0x13, RZ ;  /* 0x000000135b2b7824 */ /* 0x040fe200078e02ff */
[----:B------:R-:W-:Y:S01]  /*7dd0*/  PRMT R171, R172, 0x7771, RZ ;  /* 0x00007771acab7816 */ /* 0x000fe200000000ff */
[----:B------:R-:W-:Y:S01]  /*7de0*/  IMAD R47, R91, 0x14, RZ ;  /* 0x000000145b2f7824 */ /* 0x000fe200078e02ff */
[----:B0-----:R-:W-:Y:S01]  /*7df0*/  PRMT R121, R15, 0x7773, RZ ;  /* 0x000077730f797816 */ /* 0x001fe200000000ff */
[----:B------:R-:W-:Y:S01]  /*7e00*/  IMAD R49, R91, 0x15, RZ ;  /* 0x000000155b317824 */ /* 0x000fe200078e02ff */
[----:B------:R-:W-:Y:S01]  /*7e10*/  PRMT R143, R15, 0x7772, RZ ;  /* 0x000077720f8f7816 */ /* 0x000fe200000000ff */
        /* <DEDUP_REMOVED lines=12> */
[C---:B------:R-:W-:Y:S01]  /*7ee0*/  IMAD.SHL.U32 R13, R91.reuse, 0x4, RZ ;  /* 0x000000045b0d7824 */ /* 0x040fe200078e00ff */
[----:B------:R-:W0:Y:S01]  /*7ef0*/  LDS.128 R4, [R86] ;  /* 0x0000000056047984 */ /* 0x000e220000000c00 */
[C---:B------:R-:W-:Y:S01]  /*7f00*/  IMAD R67, R91.reuse, 0x1d, RZ ;  /* 0x0000001d5b437824 */ /* 0x040fe200078e02ff */
[C---:B------:R-:W-:Y:S01]  /*7f10*/  PRMT R153, R14.reuse, 0x7773, RZ ;  /* 0x000077730e997816 */ /* 0x040fe200000000ff */
[C---:B------:R-:W-:Y:S01]  /*7f20*/  IMAD R69, R91.reuse, 0x1e, RZ ;  /* 0x0000001e5b457824 */ /* 0x040fe200078e02ff */
[----:B------:R-:W-:Y:S01]  /*7f30*/  BAR.SYNC.DEFER_BLOCKING 0x0 ;  /* 0x0000000000007b1d */ /* 0x000fe20000010000 */
[C---:B------:R-:W-:Y:S01]  /*7f40*/  IMAD R71, R91.reuse, 0x1f, RZ ;  /* 0x0000001f5b477824 */ /* 0x040fe200078e02ff */
[C---:B------:R-:W-:Y:S01]  /*7f50*/  PRMT R151, R14.reuse, 0x7772, RZ ;  /* 0x000077720e977816 */ /* 0x040fe200000000ff */
[C---:B------:R-:W-:Y:S01]  /*7f60*/  IMAD.SHL.U32 R73, R91.reuse, 0x20, RZ ;  /* 0x000000205b497824 */ /* 0x040fe200078e00ff */
[C---:B------:R-:W-:Y:S01]  /*7f70*/  PRMT R191, R14.reuse, 0x7771, RZ ;  /* 0x000077710ebf7816 */ /* 0x040fe200000000ff */
[C---:B------:R-:W-:Y:S01]  /*7f80*/  IMAD R75, R91.reuse, 0x21, RZ ;  /* 0x000000215b4b7824 */ /* 0x040fe200078e02ff */
[----:B------:R-:W-:Y:S01]  /*7f90*/  PRMT R205, R14, 0x7770, RZ ;  /* 0x000077700ecd7816 */ /* 0x000fe200000000ff */
[C---:B------:R-:W-:Y:S01]  /*7fa0*/  IMAD R77, R91.reuse, 0x22, RZ ;  /* 0x000000225b4d7824 */ /* 0x040fe200078e02ff */
[C---:B------:R-:W-:Y:S01]  /*7fb0*/  PRMT R217, R12.reuse, 0x7773, RZ ;  /* 0x000077730cd97816 */ /* 0x040fe200000000ff */
[C---:B------:R-:W-:Y:S01]  /*7fc0*/  IMAD R79, R91.reuse, 0x23, RZ ;  /* 0x000000235b4f7824 */ /* 0x040fe200078e02ff */
[C---:B------:R-:W-:Y:S01]  /*7fd0*/  PRMT R219, R12.reuse, 0x7772, RZ ;  /* 0x000077720cdb7816 */ /* 0x040fe200000000ff */
[C---:B------:R-:W-:Y:S01]  /*7fe0*/  IMAD R83, R91.reuse, 0x24, RZ ;  /* 0x000000245b537824 */ /* 0x040fe200078e02ff */
[C---:B------:R-:W-:Y:S01]  /*7ff0*/  PRMT R223, R12.reuse, 0x7771, RZ ;  /* 0x000077710cdf7816 */ /* 0x040fe200000000ff */
[C---:B------:R-:W-:Y:S01]  /*8000*/  IMAD R85, R91.reuse, 0x25, RZ ;  /* 0x000000255b557824 */ /* 0x040fe200078e02ff */
[----:B------:R-:W-:Y:S01]  /*8010*/  PRMT R233, R12, 0x7770, RZ ;  /* 0x000077700ce97816 */ /* 0x000fe200000000ff */
[----:B------:R-:W-:Y:S01]  /*8020*/  IMAD R89, R91, 0x26, RZ ;  /* 0x000000265b597824 */ /* 0x000fe200078e02ff */
[----:B------:R-:W-:Y:S01]  /*8030*/  PRMT R173, R173, 0x7770, RZ ;  /* 0x00007770adad7816 */ /* 0x000fe200000000ff */
[C---:B------:R-:W-:Y:S01]  /*8040*/  IMAD R237, R91.reuse, 0x27, RZ ;  /* 0x000000275bed7824 */ /* 0x040fe200078e02ff */
[C---:B------:R-:W-:Y:S01]  /*8050*/  PRMT R169, R174.reuse, 0x7770, RZ ;  /* 0x00007770aea97816 */ /* 0x040fe200000000ff */
[C---:B------:R-:W-:Y:S01]  /*8060*/  IMAD R239, R91.reuse, 0x28, RZ ;  /* 0x000000285bef7824 */ /* 0x040fe200078e02ff */
[----:B------:R-:W-:Y:S01]  /*8070*/  PRMT R161, R174, 0x7771, RZ ;  /* 0x00007771aea17816 */ /* 0x000fe200000000ff */
[----:B------:R-:W-:Y:S01]  /*8080*/  IMAD R241, R91, 0x29, RZ ;  /* 0x000000295bf17824 */ /* 0x000fe200078e02ff */
[----:B------:R-:W-:Y:S01]  /*8090*/  PRMT R159, R175, 0x7770, RZ ;  /* 0x00007770af9f7816 */ /* 0x000fe200000000ff */
[C---:B------:R-:W-:Y:S01]  /*80a0*/  IMAD R243, R91.reuse, 0x2a, RZ ;  /* 0x0000002a5bf37824 */ /* 0x040fe200078e02ff */
[----:B------:R2:W-:Y:S01]  /*80b0*/  STSM.16.M88.4 [R8], R52 ;  /* 0x0000003408007844 */ /* 0x0005e20000000200 */
[----:B------:R-:W-:Y:S01]  /*80c0*/  IMAD R245, R91, 0x2b, RZ ;  /* 0x0000002b5bf57824 */ /* 0x000fe200078e02ff */
[----:B------:R-:W-:Y:S01]  /*80d0*/  PRMT R149, R175, 0x7771, RZ ;  /* 0x00007771af957816 */ /* 0x000fe200000000ff */
[----:B------:R-:W-:Y:S01]  /*80e0*/  IMAD R247, R91, 0x2c, RZ ;  /* 0x0000002c5bf77824 */ /* 0x000fe200078e02ff */
        /* <DEDUP_REMOVED lines=8> */
[----:B0-----:R-:W-:Y:S01]  /*8170*/  PRMT R183, R7, 0x7773, RZ ;  /* 0x0000777307b77816 */ /* 0x001fe200000000ff */
[----:B------:R-:W-:Y:S01]  /*8180*/  IMAD R62, R91, 0x31, RZ ;  /* 0x000000315b3e7824 */ /* 0x000fe200078e02ff */
[----:B------:R-:W-:Y:S01]  /*8190*/  PRMT R185, R7, 0x7772, RZ ;  /* 0x0000777207b97816 */ /* 0x000fe200000000ff */
[----:B------:R-:W-:Y:S01]  /*81a0*/  IMAD R64, R91, 0x32, RZ ;  /* 0x000000325b407824 */ /* 0x000fe200078e02ff */
[----:B--2---:R-:W-:Y:S01]  /*81b0*/  IADD3 R8, P4, P5, R9, UR4, R10 ;  /* 0x0000000409087c10 */ /* 0x004fe2000fd9e00a */
[C---:B------:R-:W-:Y:S01]  /*81c0*/  IMAD R53, R91.reuse, 0x17, RZ ;  /* 0x000000175b357824 */ /* 0x040fe200078e02ff */
[----:B------:R-:W-:Y:S01]  /*81d0*/  SHF.R.S32.HI R10, RZ, 0x1f, R9 ;  /* 0x0000001fff0a7819 */ /* 0x000fe20000011409 */
[----:B------:R-:W-:Y:S01]  /*81e0*/  IMAD R55, R91, 0x18, RZ ;  /* 0x000000185b377824 */ /* 0x000fe200078e02ff */
[----:B------:R-:W-:Y:S01]  /*81f0*/  PRMT R187, R7, 0x7771, RZ ;  /* 0x0000777107bb7816 */ /* 0x000fe200000000ff */
[----:B------:R-:W-:Y:S01]  /*8200*/  IMAD R66, R91, 0x33, RZ ;  /* 0x000000335b427824 */ /* 0x000fe200078e02ff */
[----:B------:R-:W-:Y:S01]  /*8210*/  PRMT R197, R7, 0x7770, RZ ;  /* 0x0000777007c57816 */ /* 0x000fe200000000ff */
[C---:B------:R-:W-:Y:S01]  /*8220*/  IMAD.SHL.U32 R7, R91.reuse, 0x2, RZ ;  /* 0x000000025b077824 */ /* 0x040fe200078e00ff */
[----:B------:R-:W-:Y:S01]  /*8230*/  IADD3.X R9, R10, UR5, R11, P4, P5 ;  /* 0x000000050a097c10 */ /* 0x000fe2000a7ea40b */
        /* <DEDUP_REMOVED lines=17> */
[----:B------:R-:W-:Y:S01]  /*8350*/  IADD3 R4, P4, R8, R91, RZ ;  /* 0x0000005b08047210 */ /* 0x000fe20007f9e0ff */
[----:B------:R-:W-:Y:S01]  /*8360*/  IMAD R88, R91, 0x3c, RZ ;  /* 0x0000003c5b587824 */ /* 0x000fe200078e02ff */
[-C--:B------:R-:W-:Y:S01]  /*8370*/  IADD3 R6, P5, R7, R8.reuse, RZ ;  /* 0x0000000807067210 */ /* 0x080fe20007fbe0ff */
[----:B------:R-:W-:Y:S01]  /*8380*/  IMAD R142, R91, 0x3d, RZ ;  /* 0x0000003d5b8e7824 */ /* 0x000fe200078e02ff */
[----:B------:R-:W-:Y:S01]  /*8390*/  IADD3 R90, P6, R11, R8, RZ ;  /* 0x000000080b5a7210 */ /* 0x000fe20007fde0ff */
[----:B------:R-:W-:Y:S01]  /*83a0*/  IMAD R144, R91, 0x3e, RZ ;  /* 0x0000003e5b907824 */ /* 0x000fe200078e02ff */
[----:B------:R-:W-:Y:S01]  /*83b0*/  PRMT R209, R5, 0x7773, RZ ;  /* 0x0000777305d17816 */ /* 0x000fe200000000ff */
[----:B------:R-:W-:Y:S01]  /*83c0*/  IMAD R146, R91, 0x3f, RZ ;  /* 0x0000003f5b927824 */ /* 0x000fe200078e02ff */
[C---:B------:R-:W-:Y:S01]  /*83d0*/  PRMT R211, R5.reuse, 0x7772, RZ ;  /* 0x0000777205d37816 */ /* 0x040fe200000000ff */
[----:B------:R-:W-:Y:S01]  /*83e0*/  BAR.SYNC.DEFER_BLOCKING 0x0 ;  /* 0x0000000000007b1d */ /* 0x000fe20000010000 */
[C---:B------:R-:W-:Y:S01]  /*83f0*/  PRMT R215, R5.reuse, 0x7771, RZ ;  /* 0x0000777105d77816 */ /* 0x040fe200000000ff */
[----:B------:R-:W-:Y:S01]  /*8400*/  IMAD.SHL.U32 R0, R0, 0x2, RZ ;  /* 0x0000000200007824 */ /* 0x000fe200078e00ff */
[----:B------:R-:W-:-:S02]  /*8410*/  PRMT R229, R5, 0x7770, RZ ;  /* 0x0000777005e57816 */ /* 0x000fc400000000ff */
[-C--:B------:R-:W-:Y:S01]  /*8420*/  LEA.HI.X.SX32 R5, R91, R9.reuse, 0x1, P4 ;  /* 0x000000095b057211 */ /* 0x080fe200020f0eff */
[----:B------:R-:W-:Y:S01]  /*8430*/  ULDC UR4, c[0x0][0x27c] ;  /* 0x00009f0000047ab9 */ /* 0x000fe20000000800 */
[-C--:B------:R-:W-:Y:S01]  /*8440*/  LEA.HI.X.SX32 R7, R7, R9.reuse, 0x1, P5 ;  /* 0x0000000907077211 */ /* 0x080fe200028f0eff */
[----:B------:R-:W-:Y:S01]  /*8450*/  UIMAD UR4, UR18, UR4, URZ ;  /* 0x00000004120472a4 */ /* 0x000fe2000f8e023f */
[----:B------:R-:W-:Y:S02]  /*8460*/  LEA.HI.X.SX32 R91, R11, R9, 0x1, P6 ;  /* 0x000000090b5b7211 */ /* 0x000fe400030f0eff */
[-C--:B------:R-:W-:Y:S01]  /*8470*/  IADD3 R92, P4, R13, R8.reuse, RZ ;  /* 0x000000080d5c7210 */ /* 0x080fe20007f9e0ff */
[----:B------:R-:W-:Y:S01]  /*8480*/  USHF.L.U32 UR6, UR4, 0x2, URZ ;  /* 0x0000000204067899 */ /* 0x000fe2000800063f */
[-C--:B------:R-:W-:Y:S01]  /*8490*/  IADD3 R94, P5, R15, R8.reuse, RZ ;  /* 0x000000080f5e7210 */ /* 0x080fe20007fbe0ff */
[----:B------:R-:W-:Y:S01]  /*84a0*/  UIMAD.WIDE UR4, UR4, 0x4, URZ ;  /* 0x00000004040478a5 */ /* 0x000fe2000f8e023f */
[----:B------:R-:W-:-:S02]  /*84b0*/  IADD3 R96, P6, R17, R8, RZ ;  /* 0x0000000811607210 */ /* 0x000fc40007fde0ff */
[-C--:B------:R-:W-:Y:S02]  /*84c0*/  LEA.HI.X.SX32 R93, R13, R9.reuse, 0x1, P4 ;  /* 0x000000090d5d7211 */ /* 0x080fe400020f0eff */
[-C--:B------:R-:W-:Y:S02]  /*84d0*/  LEA.HI.X.SX32 R95, R15, R9.reuse, 0x1, P5 ;  /* 0x000000090f5f7211 */ /* 0x080fe400028f0eff */
[-C--:B------:R-:W-:Y:S02]  /*84e0*/  LEA.HI.X.SX32 R97, R17, R9.reuse, 0x1, P6 ;  /* 0x0000000911617211 */ /* 0x080fe400030f0eff */
[-C--:B------:R-:W-:Y:S01]  /*84f0*/  IADD3 R98, P4, R19, R8.reuse, RZ ;  /* 0x0000000813627210 */ /* 0x080fe20007f9e0ff */
[----:B------:R-:W-:Y:S01]  /*8500*/  STG.E.U8 desc[UR20][R8.64], R179 ;  /* 0x000000b308007986 */ /* 0x000fe2000c101114 */
[-C--:B------:R-:W-:Y:S02]  /*8510*/  IADD3 R100, P5, R21, R8.reuse, RZ ;  /* 0x0000000815647210 */ /* 0x080fe40007fbe0ff */
[----:B------:R-:W-:Y:S01]  /*8520*/  IADD3 R102, P6, R23, R8, RZ ;  /* 0x0000000817667210 */ /* 0x000fe20007fde0ff */
[----:B------:R-:W-:Y:S01]  /*8530*/  STG.E.U8 desc[UR20][R4.64], R171 ;  /* 0x000000ab04007986 */ /* 0x000fe2000c101114 */
[----:B------:R-:W-:-:S02]  /*8540*/  LEA.HI.X.SX32 R99, R19, R9, 0x1, P4 ;  /* 0x0000000913637211 */ /* 0x000fc400020f0eff */
[-C--:B------:R-:W-:Y:S01]  /*8550*/  LEA.HI.X.SX32 R101, R21, R9.reuse, 0x1, P5 ;  /* 0x0000000915657211 */ /* 0x080fe200028f0eff */
[----:B------:R-:W-:Y:S01]  /*8560*/  STG.E.U8 desc[UR20][R6.64], R173 ;  /* 0x000000ad06007986 */ /* 0x000fe2000c101114 */
[-C--:B------:R-:W-:Y:S02]  /*8570*/  LEA.HI.X.SX32 R103, R23, R9.reuse, 0x1, P6 ;  /* 0x0000000917677211 */ /* 0x080fe400030f0eff */
[-C--:B------:R-:W-:Y:S01]  /*8580*/  IADD3 R104, P4, R25, R8.reuse, RZ ;  /* 0x0000000819687210 */ /* 0x080fe20007f9e0ff */
[----:B------:R-:W-:Y:S01]  /*8590*/  STG.E.U8 desc[UR20][R90.64], R163 ;  /* 0x000000a35a007986 */ /* 0x000fe2000c101114 */
[-C--:B------:R-:W-:Y:S02]  /*85a0*/  IADD3 R106, P5, R27, R8.reuse, RZ ;  /* 0x000000081b6a7210 */ /* 0x080fe40007fbe0ff */
[----:B------:R-:W-:Y:S01]  /*85b0*/  IADD3 R108, P6, R29, R8, RZ ;  /* 0x000000081d6c7210 */ /* 0x000fe20007fde0ff */
[----:B------:R-:W0:Y:S01]  /*85c0*/  LDS.128 R4, [R86] ;  /* 0x0000000056047984 */ /* 0x000e220000000c00 */
        /* <DEDUP_REMOVED lines=25> */
[----:B------:R-:W-:Y:S02]  /*8760*/  IADD3 R128, P6, R49, R8, RZ ;  /* 0x0000000831807210 */ /* 0x000fe40007fde0ff */
[----:B------:R-:W-:-:S02]  /*8770*/  LEA.HI.X.SX32 R125, R43, R9, 0x1, P4 ;  /* 0x000000092b7d7211 */ /* 0x000fc400020f0eff */
[-C--:B------:R-:W-:Y:S02]  /*8780*/  LEA.HI.X.SX32 R127, R47, R9.reuse, 0x1, P5 ;  /* 0x000000092f7f7211 */ /* 0x080fe400028f0eff */
[-C--:B------:R-:W-:Y:S02]  /*8790*/  LEA.HI.X.SX32 R129, R49, R9.reuse, 0x1, P6 ;  /* 0x0000000931817211 */ /* 0x080fe400030f0eff */
[-C--:B------:R-:W-:Y:S02]  /*87a0*/  IADD3 R130, P4, R51, R8.reuse, RZ ;  /* 0x0000000833827210 */ /* 0x080fe40007f9e0ff */
        /* <DEDUP_REMOVED lines=28> */
[----:B------:R-:W-:Y:S02]  /*8970*/  LEA.HI.X.SX32 R27, R83, R9, 0x1, P6 ;  /* 0x00000009531b7211 */ /* 0x000fe400030f0eff */
[-C--:B------:R-:W-:Y:S02]  /*8980*/  IADD3 R28, P4, R85, R8.reuse, RZ ;  /* 0x00000008551c7210 */ /* 0x080fe40007f9e0ff */
[-C--:B------:R-:W-:Y:S02]  /*8990*/  IADD3 R30, P5, R89, R8.reuse, RZ ;  /* 0x00000008591e7210 */ /* 0x080fe40007fbe0ff */
[----:B------:R-:W-:Y:S02]  /*89a0*/  IADD3 R32, P6, R237, R8, RZ ;  /* 0x00000008ed207210 */ /* 0x000fe40007fde0ff */
[----:B------:R-:W-:-:S02]  /*89b0*/  PRMT R157, R174, 0x7772, RZ ;  /* 0x00007772ae9d7816 */ /* 0x000fc400000000ff */
[-C--:B------:R-:W-:Y:S02]  /*89c0*/  LEA.HI.X.SX32 R29, R85, R9.reuse, 0x1, P4 ;  /* 0x00000009551d7211 */ /* 0x080fe400020f0eff */
[-C--:B------:R-:W-:Y:S01]  /*89d0*/  LEA.HI.X.SX32 R31, R89, R9.reuse, 0x1, P5 ;  /* 0x00000009591f7211 */ /* 0x080fe200028f0eff */
[----:B------:R-:W-:Y:S01]  /*89e0*/  STG.E.U8 desc[UR20][R108.64], R157 ;  /* 0x0000009d6c007986 */ /* 0x000fe2000c101114 */
[----:B------:R-:W-:Y:S02]  /*89f0*/  LEA.HI.X.SX32 R33, R237, R9, 0x1, P6 ;  /* 0x00000009ed217211 */ /* 0x000fe400030f0eff */
[----:B------:R-:W-:Y:S02]  /*8a00*/  PRMT R155, R174, 0x7773, RZ ;  /* 0x00007773ae9b7816 */ /* 0x000fe400000000ff */
[-C--:B------:R-:W-:Y:S02]  /*8a10*/  IADD3 R34, P4, R239, R8.reuse, RZ ;  /* 0x00000008ef227210 */ /* 0x080fe40007f9e0ff */
[-C--:B------:R-:W-:Y:S01]  /*8a20*/  IADD3 R36, P5, R241, R8.reuse, RZ ;  /* 0x00000008f1247210 */ /* 0x080fe20007fbe0ff */
[----:B------:R-:W-:Y:S01]  /*8a30*/  STG.E.U8 desc[UR20][R110.64], R155 ;  /* 0x0000009b6e007986 */ /* 0x000fe2000c101114 */
[----:B------:R-:W-:-:S02]  /*8a40*/  IADD3 R38, P6, R243, R8, RZ ;  /* 0x00000008f3267210 */ /* 0x000fc40007fde0ff */
[-C--:B------:R-:W-:Y:S01]  /*8a50*/  LEA.HI.X.SX32 R35, R239, R9.reuse, 0x1, P4 ;  /* 0x00000009ef237211 */ /* 0x080fe200020f0eff */
[----:B------:R-:W-:Y:S01]  /*8a60*/  STG.E.U8 desc[UR20][R112.64], R147 ;  /* 0x0000009370007986 */ /* 0x000fe2000c101114 */
[-C--:B------:R-:W-:Y:S02]  /*8a70*/  LEA.HI.X.SX32 R37, R241, R9.reuse, 0x1, P5 ;  /* 0x00000009f1257211 */ /* 0x080fe400028f0eff */
[----:B------:R-:W-:Y:S01]  /*8a80*/  LEA.HI.X.SX32 R39, R243, R9, 0x1, P6 ;  /* 0x00000009f3277211 */ /* 0x000fe200030f0eff */
[----:B------:R-:W-:Y:S01]  /*8a90*/  STG.E.U8 desc[UR20][R114.64], R145 ;  /* 0x0000009172007986 */ /* 0x000fe2000c101114 */
        /* <DEDUP_REMOVED lines=44> */
[----:B------:R0:W-:Y:S01]  /*8d60*/  STG.E.U8 desc[UR20][R14.64], R143 ;  /* 0x0000008f0e007986 */ /* 0x0001e2000c101114 */
[-C--:B------:R-:W-:Y:S02]  /*8d70*/  IADD3 R74, P4, R82, R8.reuse, RZ ;  /* 0x00000008524a7210 */ /* 0x080fe40007f9e0ff */
[-C--:B------:R-:W-:Y:S01]  /*8d80*/  IADD3 R76, P5, R84, R8.reuse, RZ ;  /* 0x00000008544c7210 */ /* 0x080fe20007fbe0ff */
[----:B------:R1:W-:Y:S01]  /*8d90*/  STG.E.U8 desc[UR20][R16.64], R121 ;  /* 0x0000007910007986 */ /* 0x0003e2000c101114 */
        /* <DEDUP_REMOVED lines=8> */
[----:B------:R2:W-:Y:S01]  /*8e20*/  STG.E.U8 desc[UR20][R22.64], R229 ;  /* 0x000000e516007986 */ /* 0x0005e2000c101114 */
[----:B------:R-:W-:-:S02]  /*8e30*/  IADD3 R88, P6, R146, R8, RZ ;  /* 0x0000000892587210 */ /* 0x000fc40007fde0ff */
[-C--:B------:R-:W-:Y:S01]  /*8e40*/  LEA.HI.X.SX32 R83, R142, R9.reuse, 0x1, P4 ;  /* 0x000000098e537211 */ /* 0x080fe200020f0eff */
[----:B------:R3:W-:Y:S01]  /*8e50*/  STG.E.U8 desc[UR20][R24.64], R215 ;  /* 0x000000d718007986 */ /* 0x0007e2000c101114 */
[-C--:B------:R-:W-:Y:S02]  /*8e60*/  LEA.HI.X.SX32 R85, R144, R9.reuse, 0x1, P5 ;  /* 0x0000000990557211 */ /* 0x080fe400028f0eff */
[----:B------:R-:W-:Y:S01]  /*8e70*/  LEA.HI.X.SX32 R89, R146, R9, 0x1, P6 ;  /* 0x0000000992597211 */ /* 0x000fe200030f0eff */
[----:B------:R4:W-:Y:S01]  /*8e80*/  STG.E.U8 desc[UR20][R26.64], R213 ;  /* 0x000000d51a007986 */ /* 0x0009e2000c101114 */
[C---:B0-----:R-:W-:Y:S02]  /*8e90*/  PRMT R15, R5.reuse, 0x7773, RZ ;  /* 0x00007773050f7816 */ /* 0x041fe400000000ff */
[----:B-1----:R-:W-:Y:S01]  /*8ea0*/  PRMT R17, R5, 0x7772, RZ ;  /* 0x0000777205117816 */ /* 0x002fe200000000ff */
[----:B------:R0:W-:Y:S01]  /*8eb0*/  STG.E.U8 desc[UR20][R28.64], R199 ;  /* 0x000000c71c007986 */ /* 0x0001e2000c101114 */
[----:B------:R-:W-:-:S02]  /*8ec0*/  PRMT R9, R7, 0x7772, RZ ;  /* 0x0000777207097816 */ /* 0x000fc400000000ff */
[----:B--2---:R-:W-:Y:S01]  /*8ed0*/  PRMT R23, R7, 0x7771, RZ ;  /* 0x0000777107177816 */ /* 0x004fe200000000ff */
[----:B------:R1:W-:Y:S01]  /*8ee0*/  STG.E.U8 desc[UR20][R30.64], R197 ;  /* 0x000000c51e007986 */ /* 0x0003e2000c101114 */
[----:B---3--:R-:W-:Y:S02]  /*8ef0*/  PRMT R25, R6, 0x7771, RZ ;  /* 0x0000777106197816 */ /* 0x008fe400000000ff */
[----:B------:R-:W-:Y:S01]  /*8f00*/  PRMT R21, R4, 0x7772, RZ ;  /* 0x0000777204157816 */ /* 0x000fe200000000ff */
[----:B------:R2:W-:Y:S01]  /*8f10*/  STG.E.U8 desc[UR20][R32.64], R187 ;  /* 0x000000bb20007986 */ /* 0x0005e2000c101114 */
[----:B----4-:R-:W-:Y:S02]  /*8f20*/  PRMT R27, R6, 0x7770, RZ ;  /* 0x00007770061b7816 */ /* 0x010fe400000000ff */
[----:B------:R-:W-:Y:S01]  /*8f30*/  PRMT R19, R4, 0x7773, RZ ;  /* 0x0000777304137816 */ /* 0x000fe200000000ff */
[----:B------:R3:W-:Y:S01]  /*8f40*/  STG.E.U8 desc[UR20][R34.64], R227 ;  /* 0x000000e322007986 */ /* 0x0007e2000c101114 */
[----:B0-----:R-:W-:-:S02]  /*8f50*/  PRMT R29, R5, 0x7771, RZ ;  /* 0x00007771051d7816 */ /* 0x001fc400000000ff */
[----:B------:R-:W-:Y:S01]  /*8f60*/  PRMT R13, R6, 0x7772, RZ ;  /* 0x00007772060d7816 */ /* 0x000fe200000000ff */
[----:B------:R-:W-:Y:S01]  /*8f70*/  STG.E.U8 desc[UR20][R36.64], R225 ;  /* 0x000000e124007986 */ /* 0x000fe2000c101114 */
[----:B-1----:R-:W-:Y:S02]  /*8f80*/  PRMT R31, R5, 0x7770, RZ ;  /* 0x00007770051f7816 */ /* 0x002fe400000000ff */
[C---:B------:R-:W-:Y:S01]  /*8f90*/  PRMT R5, R7.reuse, 0x7773, RZ ;  /* 0x0000777307057816 */ /* 0x040fe200000000ff */
[----:B------:R-:W-:Y:S01]  /*8fa0*/  STG.E.U8 desc[UR20][R38.64], R211 ;  /* 0x000000d326007986 */ /* 0x000fe2000c101114 */
[C---:B--2---:R-:W-:Y:S02]  /*8fb0*/  PRMT R33, R4.reuse, 0x7771, RZ ;  /* 0x0000777104217816 */ /* 0x044fe400000000ff */
[----:B------:R-:W-:Y:S01]  /*8fc0*/  PRMT R7, R7, 0x7770, RZ ;  /* 0x0000777007077816 */ /* 0x000fe200000000ff */
[----:B------:R-:W-:Y:S01]  /*8fd0*/  STG.E.U8 desc[UR20][R40.64], R209 ;  /* 0x000000d128007986 */ /* 0x000fe2000c101114 */
[----:B---3--:R-:W-:-:S02]  /*8fe0*/  PRMT R35, R4, 0x7770, RZ ;  /* 0x0000777004237816 */ /* 0x008fc400000000ff */
[----:B------:R-:W-:Y:S01]  /*8ff0*/  PRMT R11, R6, 0x7773, RZ ;  /* 0x00007773060b7816 */ /* 0x000fe200000000ff */
[----:B------:R-:W-:Y:S01]  /*9000*/  STG.E.U8 desc[UR20][R42.64], R195 ;  /* 0x000000c32a007986 */ /* 0x000fe2000c101114 */
[----:B------:R-:W-:Y:S02]  /*9010*/  FSEL R45, R45, -INF , P3 ;  /* 0xff8000002d2d7808 */ /* 0x000fe40001800000 */
[----:B------:R-:W-:Y:S01]  /*9020*/  FSEL R81, R81, -INF , P1 ;  /* 0xff80000051517808 */ /* 0x000fe20000800000 */
[----:B------:R-:W-:Y:S01]  /*9030*/  STG.E.U8 desc[UR20][R46.64], R193 ;  /* 0x000000c12e007986 */ /* 0x000fe2000c101114 */
[----:B------:R-:W-:Y:S01]  /*9040*/  FSEL R56, R56, -INF , P2 ;  /* 0xff80000038387808 */ /* 0x000fe20001000000 */
[----:B------:R-:W-:Y:S01]  /*9050*/  FFMA R44, R45, 0.69314718246459960938, R44 ;  /* 0x3f3172182d2c7823 */ /* 0x000fe2000000002c */
[----:B------:R-:W-:Y:S01]  /*9060*/  FSEL R120, R120, -INF , P0 ;  /* 0xff80000078787808 */ /* 0x000fe20000000000 */
[----:B------:R-:W-:Y:S01]  /*9070*/  STG.E.U8 desc[UR20][R48.64], R185 ;  /* 0x000000b930007986 */ /* 0x000fe2000c101114 */
[----:B------:R-:W-:Y:S01]  /*9080*/  FFMA R80, R81, 0.69314718246459960938, R80 ;  /* 0x3f31721851507823 */ /* 0x000fe20000000050 */
[----:B------:R-:W-:Y:S01]  /*9090*/  FFMA R45, R56, 0.69314718246459960938, R57 ;  /* 0x3f317218382d7823 */ /* 0x000fe20000000039 */
[----:B------:R-:W-:Y:S01]  /*90a0*/  LOP3.LUT R0, R0, 0x1f8, RZ, 0xc0, !PT ;  /* 0x000001f800007812 */ /* 0x000fe200078ec0ff */
[----:B------:R-:W-:Y:S01]  /*90b0*/  STG.E.U8 desc[UR20][R50.64], R183 ;  /* 0x000000b732007986 */ /* 0x000fe2000c101114 */
[----:B------:R-:W-:-:S03]  /*90c0*/  FFMA R81, R120, 0.69314718246459960938, R87 ;  /* 0x3f31721878517823 */ /* 0x000fc60000000057 */
[----:B------:R-:W-:Y:S04]  /*90d0*/  STG.E.U8 desc[UR20][R52.64], R35 ;  /* 0x0000002334007986 */ /* 0x000fe8000c101114 */
[----:B------:R-:W-:Y:S04]  /*90e0*/  STG.E.U8 desc[UR20][R54.64], R33 ;  /* 0x0000002136007986 */ /* 0x000fe8000c101114 */
[----:B------:R-:W-:Y:S04]  /*90f0*/  STG.E.U8 desc[UR20][R58.64], R31 ;  /* 0x0000001f3a007986 */ /* 0x000fe8000c101114 */
[----:B------:R-:W-:Y:S04]  /*9100*/  STG.E.U8 desc[UR20][R60.64], R29 ;  /* 0x0000001d3c007986 */ /* 0x000fe8000c101114 */
[----:B------:R-:W-:Y:S04]  /*9110*/  STG.E.U8 desc[UR20][R62.64], R27 ;  /* 0x0000001b3e007986 */ /* 0x000fe8000c101114 */
[----:B------:R-:W-:Y:S04]  /*9120*/  STG.E.U8 desc[UR20][R64.64], R25 ;  /* 0x0000001940007986 */ /* 0x000fe8000c101114 */
[----:B------:R0:W-:Y:S04]  /*9130*/  STG.E.U8 desc[UR20][R66.64], R7 ;  /* 0x0000000742007986 */ /* 0x0001e8000c101114 */
[----:B------:R-:W-:Y:S04]  /*9140*/  STG.E.U8 desc[UR20][R68.64], R23 ;  /* 0x0000001744007986 */ /* 0x000fe8000c101114 */
[----:B------:R-:W-:Y:S04]  /*9150*/  STG.E.U8 desc[UR20][R70.64], R21 ;  /* 0x0000001546007986 */ /* 0x000fe8000c101114 */
[----:B------:R-:W-:Y:S01]  /*9160*/  STG.E.U8 desc[UR20][R72.64], R19 ;  /* 0x0000001348007986 */ /* 0x000fe2000c101114 */
[----:B0-----:R-:W-:-:S02]  /*9170*/  IMAD.SHL.U32 R7, R2, 0x4, RZ ;  /* 0x0000000402077824 */ /* 0x001fc400078e00ff */
[----:B------:R-:W-:Y:S01]  /*9180*/  IMAD.HI R2, R2, 0x4, RZ ;  /* 0x0000000402027827 */ /* 0x000fe200078e02ff */
[----:B------:R-:W-:Y:S04]  /*9190*/  STG.E.U8 desc[UR20][R74.64], R17 ;  /* 0x000000114a007986 */ /* 0x000fe8000c101114 */
[----:B------:R-:W-:Y:S04]  /*91a0*/  STG.E.U8 desc[UR20][R76.64], R15 ;  /* 0x0000000f4c007986 */ /* 0x000fe8000c101114 */
[----:B------:R-:W-:Y:S04]  /*91b0*/  STG.E.U8 desc[UR20][R78.64], R13 ;  /* 0x0000000d4e007986 */ /* 0x000fe8000c101114 */
[----:B------:R-:W-:Y:S04]  /*91c0*/  STG.E.U8 desc[UR20][R82.64], R11 ;  /* 0x0000000b52007986 */ /* 0x000fe8000c101114 */
[----:B------:R0:W-:Y:S04]  /*91d0*/  STG.E.U8 desc[UR20][R84.64], R9 ;  /* 0x0000000954007986 */ /* 0x0001e8000c101114 */
[----:B------:R1:W-:Y:S01]  /*91e0*/  STG.E.U8 desc[UR20][R88.64], R5 ;  /* 0x0000000558007986 */ /* 0x0003e2000c101114 */
[----:B------:R-:W-:Y:S08]  /*91f0*/  BAR.SYNC.DEFER_BLOCKING 0x0 ;  /* 0x0000000000007b1d */ /* 0x000ff00000010000 */
[----:B0-----:R-:W0:Y:S01]  /*9200*/  LDC.64 R8, c[0x0][0x230] ;  /* 0x00008c00ff087b82 */ /* 0x001e220000000a00 */
[----:B------:R-:W-:Y:S04]  /*9210*/  STS.64 [R0+UR19], R44 ;  /* 0x0000002c00007988 */ /* 0x000fe80008000a13 */
[----:B------:R-:W-:Y:S03]  /*9220*/  STS.64 [R0+UR19+0x200], R80 ;  /* 0x0002005000007988 */ /* 0x000fe60008000a13 */
[----:B------:R-:W-:Y:S01]  /*9230*/  BAR.SYNC.DEFER_BLOCKING 0x0 ;  /* 0x0000000000007b1d */ /* 0x000fe20000010000 */
[----:B0-----:R-:W-:-:S04]  /*9240*/  IADD3 R4, P0, P1, R7, UR6, R8 ;  /* 0x0000000607047c10 */ /* 0x001fc8000f91e008 */
[----:B-1----:R-:W-:Y:S01]  /*9250*/  IADD3.X R5, R2, UR5, R9, P0, P1 ;  /* 0x0000000502057c10 */ /* 0x002fe200087e2409 */
[----:B------:R-:W0:Y:S04]  /*9260*/  LDS R3, [R3] ;  /* 0x0000000003037984 */ /* 0x000e280000000800 */
[----:B0-----:R-:W-:Y:S01]  /*9270*/  STG.E desc[UR20][R4.64], R3 ;  /* 0x0000000304007986 */ /* 0x001fe2000c101914 */
[----:B------:R-:W-:Y:S05]  /*9280*/  EXIT ;  /* 0x000000000000794d */ /* 0x000fea0003800000 */
.L_x_2:
[----:B------:R-:W-:-:S00]  /*9290*/  BRA `(.L_x_2) ;  /* 0xfffffffc00fc7947 */ /* 0x000fc0000383ffff */
[----:B------:R-:W-:-:S00]  /*92a0*/  NOP ;  /* 0x0000000000007918 */ /* 0x000fc00000000000 */
        /* <DEDUP_REMOVED lines=13> */
.L_x_3:


//--------------------- .nv.global.init           --------------------------
	.section	.nv.global.init,"aw",@progbits
.nv.global.init:
	.type		_$_str,@object
	.size		_$_str,(.L_0 - _$_str)
_$_str:
        /*0000*/ 	.byte	0x5f, 0x5f, 0x43, 0x55, 0x44, 0x41, 0x5f, 0x46, 0x54, 0x5a, 0x00
.L_0:


//--------------------- .nv.shared.attn_fwd       --------------------------
	.section	.nv.shared.attn_fwd,"aw",@nobits
	.sectionflags	@""
	.align	16
	.zero		1024


//--------------------- .nv.shared.reserved.0     --------------------------
	.section	.nv.shared.reserved.0,"aw",@nobits
	.weak		__nv_reservedSMEM_offset_0_alias
	.size		__nv_reservedSMEM_offset_0_alias, 0, 0
	.other		__nv_reservedSMEM_offset_0_alias,@"STO_CUDA_RESERVED_SHARED STV_DEFAULT"
__nv_reservedSMEM_offset_0_alias:
	.zero		0


//--------------------- .nv.constant0.attn_fwd    --------------------------
	.section	.nv.constant0.attn_fwd,"a",@progbits
	.sectionflags	@""
	.align	4
.nv.constant0.attn_fwd:
	.zero		664


//--------------------- SYMBOLS --------------------------

	.type		.nv.reservedSmem.offset0,@object
	.size		.nv.reservedSmem.offset0,0x4
